//
// Generated by NVIDIA NVVM Compiler
//
// Compiler Build ID: CL-36424714
// Cuda compilation tools, release 13.0, V13.0.88
// Based on NVVM 20.0.0
//

.version 9.0
.target sm_100
.address_size 64

	// .globl	_Z25gpu_global_queuing_kernelPjS_S_S_S_S_S_
// _ZZ24gpu_block_queuing_kernelPjS_S_S_S_S_S_E16s_nextLevelNodes has been demoted
// _ZZ24gpu_block_queuing_kernelPjS_S_S_S_S_S_E19s_numNextLevelNodes has been demoted
// _ZZ24gpu_block_queuing_kernelPjS_S_S_S_S_S_E7s_start has been demoted
// _ZZ23gpu_warp_queuing_kernelPjS_S_S_S_S_S_E16b_nextLevelNodes has been demoted
// _ZZ23gpu_warp_queuing_kernelPjS_S_S_S_S_S_E19b_numNextLevelNodes has been demoted
// _ZZ23gpu_warp_queuing_kernelPjS_S_S_S_S_S_E7b_start has been demoted
// _ZZ23gpu_warp_queuing_kernelPjS_S_S_S_S_S_E16w_nextLevelNodes has been demoted
// _ZZ23gpu_warp_queuing_kernelPjS_S_S_S_S_S_E19w_numNextLevelNodes has been demoted
// _ZZ23gpu_warp_queuing_kernelPjS_S_S_S_S_S_E7w_start has been demoted

.visible .entry _Z25gpu_global_queuing_kernelPjS_S_S_S_S_S_(
	.param .u64 .ptr .align 1 _Z25gpu_global_queuing_kernelPjS_S_S_S_S_S__param_0,
	.param .u64 .ptr .align 1 _Z25gpu_global_queuing_kernelPjS_S_S_S_S_S__param_1,
	.param .u64 .ptr .align 1 _Z25gpu_global_queuing_kernelPjS_S_S_S_S_S__param_2,
	.param .u64 .ptr .align 1 _Z25gpu_global_queuing_kernelPjS_S_S_S_S_S__param_3,
	.param .u64 .ptr .align 1 _Z25gpu_global_queuing_kernelPjS_S_S_S_S_S__param_4,
	.param .u64 .ptr .align 1 _Z25gpu_global_queuing_kernelPjS_S_S_S_S_S__param_5,
	.param .u64 .ptr .align 1 _Z25gpu_global_queuing_kernelPjS_S_S_S_S_S__param_6
)
{
	.reg .pred 	%p<6>;
	.reg .b32 	%r<27>;
	.reg .b64 	%rd<27>;

	ld.param.u64 	%rd9, [_Z25gpu_global_queuing_kernelPjS_S_S_S_S_S__param_0];
	ld.param.u64 	%rd10, [_Z25gpu_global_queuing_kernelPjS_S_S_S_S_S__param_1];
	ld.param.u64 	%rd11, [_Z25gpu_global_queuing_kernelPjS_S_S_S_S_S__param_2];
	ld.param.u64 	%rd12, [_Z25gpu_global_queuing_kernelPjS_S_S_S_S_S__param_3];
	ld.param.u64 	%rd13, [_Z25gpu_global_queuing_kernelPjS_S_S_S_S_S__param_4];
	ld.param.u64 	%rd15, [_Z25gpu_global_queuing_kernelPjS_S_S_S_S_S__param_5];
	ld.param.u64 	%rd14, [_Z25gpu_global_queuing_kernelPjS_S_S_S_S_S__param_6];
	cvta.to.global.u64 	%rd1, %rd15;
	mov.u32 	%r14, %tid.x;
	mov.u32 	%r15, %ctaid.x;
	mov.u32 	%r1, %ntid.x;
	mad.lo.s32 	%r24, %r15, %r1, %r14;
	ld.global.u32 	%r26, [%rd1];
	setp.ge.u32 	%p1, %r24, %r26;
	@%p1 bra 	$L__BB0_8;
	cvta.to.global.u64 	%rd2, %rd9;
	mov.u32 	%r16, %nctaid.x;
	mul.lo.s32 	%r4, %r16, %r1;
	cvta.to.global.u64 	%rd3, %rd12;
	cvta.to.global.u64 	%rd4, %rd10;
	cvta.to.global.u64 	%rd5, %rd11;
	cvta.to.global.u64 	%rd6, %rd14;
	cvta.to.global.u64 	%rd7, %rd13;
$L__BB0_2:
	mul.wide.u32 	%rd16, %r24, 4;
	add.s64 	%rd17, %rd3, %rd16;
	ld.global.u32 	%r17, [%rd17];
	mul.wide.u32 	%rd18, %r17, 4;
	add.s64 	%rd19, %rd2, %rd18;
	ld.global.u32 	%r25, [%rd19];
	add.s32 	%r18, %r17, 1;
	mul.wide.u32 	%rd20, %r18, 4;
	add.s64 	%rd8, %rd2, %rd20;
	ld.global.u32 	%r19, [%rd8];
	setp.ge.u32 	%p2, %r25, %r19;
	@%p2 bra 	$L__BB0_7;
$L__BB0_3:
	mul.wide.u32 	%rd21, %r25, 4;
	add.s64 	%rd22, %rd4, %rd21;
	ld.global.u32 	%r9, [%rd22];
	mul.wide.u32 	%rd23, %r9, 4;
	add.s64 	%rd24, %rd5, %rd23;
	atom.global.exch.b32 	%r20, [%rd24], 1;
	setp.ne.s32 	%p3, %r20, 0;
	@%p3 bra 	$L__BB0_5;
	atom.global.add.u32 	%r21, [%rd6], 1;
	mul.wide.u32 	%rd25, %r21, 4;
	add.s64 	%rd26, %rd7, %rd25;
	st.global.u32 	[%rd26], %r9;
$L__BB0_5:
	add.s32 	%r25, %r25, 1;
	ld.global.u32 	%r22, [%rd8];
	setp.lt.u32 	%p4, %r25, %r22;
	@%p4 bra 	$L__BB0_3;
	ld.global.u32 	%r26, [%rd1];
$L__BB0_7:
	add.s32 	%r24, %r24, %r4;
	setp.lt.u32 	%p5, %r24, %r26;
	@%p5 bra 	$L__BB0_2;
$L__BB0_8:
	ret;

}
	// .globl	_Z24gpu_block_queuing_kernelPjS_S_S_S_S_S_
.visible .entry _Z24gpu_block_queuing_kernelPjS_S_S_S_S_S_(
	.param .u64 .ptr .align 1 _Z24gpu_block_queuing_kernelPjS_S_S_S_S_S__param_0,
	.param .u64 .ptr .align 1 _Z24gpu_block_queuing_kernelPjS_S_S_S_S_S__param_1,
	.param .u64 .ptr .align 1 _Z24gpu_block_queuing_kernelPjS_S_S_S_S_S__param_2,
	.param .u64 .ptr .align 1 _Z24gpu_block_queuing_kernelPjS_S_S_S_S_S__param_3,
	.param .u64 .ptr .align 1 _Z24gpu_block_queuing_kernelPjS_S_S_S_S_S__param_4,
	.param .u64 .ptr .align 1 _Z24gpu_block_queuing_kernelPjS_S_S_S_S_S__param_5,
	.param .u64 .ptr .align 1 _Z24gpu_block_queuing_kernelPjS_S_S_S_S_S__param_6
)
{
	.reg .pred 	%p<11>;
	.reg .b32 	%r<45>;
	.reg .b64 	%rd<29>;
	// demoted variable
	.shared .align 4 .b8 _ZZ24gpu_block_queuing_kernelPjS_S_S_S_S_S_E16s_nextLevelNodes[8192];
	// demoted variable
	.shared .align 4 .u32 _ZZ24gpu_block_queuing_kernelPjS_S_S_S_S_S_E19s_numNextLevelNodes;
	// demoted variable
	.shared .align 4 .u32 _ZZ24gpu_block_queuing_kernelPjS_S_S_S_S_S_E7s_start;
	ld.param.u64 	%rd9, [_Z24gpu_block_queuing_kernelPjS_S_S_S_S_S__param_0];
	ld.param.u64 	%rd10, [_Z24gpu_block_queuing_kernelPjS_S_S_S_S_S__param_1];
	ld.param.u64 	%rd11, [_Z24gpu_block_queuing_kernelPjS_S_S_S_S_S__param_2];
	ld.param.u64 	%rd12, [_Z24gpu_block_queuing_kernelPjS_S_S_S_S_S__param_3];
	ld.param.u64 	%rd13, [_Z24gpu_block_queuing_kernelPjS_S_S_S_S_S__param_4];
	ld.param.u64 	%rd14, [_Z24gpu_block_queuing_kernelPjS_S_S_S_S_S__param_5];
	ld.param.u64 	%rd15, [_Z24gpu_block_queuing_kernelPjS_S_S_S_S_S__param_6];
	cvta.to.global.u64 	%rd1, %rd13;
	cvta.to.global.u64 	%rd2, %rd15;
	cvta.to.global.u64 	%rd3, %rd14;
	mov.u32 	%r44, %tid.x;
	setp.ne.s32 	%p1, %r44, 0;
	@%p1 bra 	$L__BB1_2;
	mov.b32 	%r20, 0;
	st.shared.u32 	[_ZZ24gpu_block_queuing_kernelPjS_S_S_S_S_S_E19s_numNextLevelNodes], %r20;
$L__BB1_2:
	bar.sync 	0;
	mov.u32 	%r21, %ctaid.x;
	mov.u32 	%r2, %ntid.x;
	mad.lo.s32 	%r41, %r21, %r2, %r44;
	ld.global.u32 	%r43, [%rd3];
	setp.ge.u32 	%p2, %r41, %r43;
	@%p2 bra 	$L__BB1_12;
	cvta.to.global.u64 	%rd4, %rd9;
	mov.u32 	%r22, %nctaid.x;
	mul.lo.s32 	%r5, %r22, %r2;
	cvta.to.global.u64 	%rd5, %rd12;
	cvta.to.global.u64 	%rd6, %rd10;
	cvta.to.global.u64 	%rd7, %rd11;
$L__BB1_4:
	mul.wide.u32 	%rd16, %r41, 4;
	add.s64 	%rd17, %rd5, %rd16;
	ld.global.u32 	%r23, [%rd17];
	mul.wide.u32 	%rd18, %r23, 4;
	add.s64 	%rd19, %rd4, %rd18;
	ld.global.u32 	%r42, [%rd19];
	add.s32 	%r24, %r23, 1;
	mul.wide.u32 	%rd20, %r24, 4;
	add.s64 	%rd8, %rd4, %rd20;
	ld.global.u32 	%r25, [%rd8];
	setp.ge.u32 	%p3, %r42, %r25;
	@%p3 bra 	$L__BB1_11;
$L__BB1_5:
	mul.wide.u32 	%rd21, %r42, 4;
	add.s64 	%rd22, %rd6, %rd21;
	ld.global.u32 	%r10, [%rd22];
	mul.wide.u32 	%rd23, %r10, 4;
	add.s64 	%rd24, %rd7, %rd23;
	atom.global.exch.b32 	%r26, [%rd24], 1;
	setp.ne.s32 	%p4, %r26, 0;
	@%p4 bra 	$L__BB1_9;
	atom.shared.add.u32 	%r11, [_ZZ24gpu_block_queuing_kernelPjS_S_S_S_S_S_E19s_numNextLevelNodes], 1;
	setp.gt.u32 	%p5, %r11, 2047;
	@%p5 bra 	$L__BB1_8;
	shl.b32 	%r29, %r11, 2;
	mov.u32 	%r30, _ZZ24gpu_block_queuing_kernelPjS_S_S_S_S_S_E16s_nextLevelNodes;
	add.s32 	%r31, %r30, %r29;
	st.shared.u32 	[%r31], %r10;
	bra.uni 	$L__BB1_9;
$L__BB1_8:
	mov.b32 	%r27, 2048;
	st.shared.u32 	[_ZZ24gpu_block_queuing_kernelPjS_S_S_S_S_S_E19s_numNextLevelNodes], %r27;
	atom.global.add.u32 	%r28, [%rd2], 1;
	mul.wide.u32 	%rd25, %r28, 4;
	add.s64 	%rd26, %rd1, %rd25;
	st.global.u32 	[%rd26], %r10;
$L__BB1_9:
	add.s32 	%r42, %r42, 1;
	ld.global.u32 	%r32, [%rd8];
	setp.lt.u32 	%p6, %r42, %r32;
	@%p6 bra 	$L__BB1_5;
	ld.global.u32 	%r43, [%rd3];
$L__BB1_11:
	add.s32 	%r41, %r41, %r5;
	setp.lt.u32 	%p7, %r41, %r43;
	@%p7 bra 	$L__BB1_4;
$L__BB1_12:
	setp.ne.s32 	%p8, %r44, 0;
	bar.sync 	0;
	@%p8 bra 	$L__BB1_14;
	ld.shared.u32 	%r33, [_ZZ24gpu_block_queuing_kernelPjS_S_S_S_S_S_E19s_numNextLevelNodes];
	atom.global.add.u32 	%r34, [%rd2], %r33;
	st.shared.u32 	[_ZZ24gpu_block_queuing_kernelPjS_S_S_S_S_S_E7s_start], %r34;
$L__BB1_14:
	bar.sync 	0;
	ld.shared.u32 	%r16, [_ZZ24gpu_block_queuing_kernelPjS_S_S_S_S_S_E19s_numNextLevelNodes];
	setp.ge.u32 	%p9, %r44, %r16;
	@%p9 bra 	$L__BB1_17;
	ld.shared.u32 	%r17, [_ZZ24gpu_block_queuing_kernelPjS_S_S_S_S_S_E7s_start];
	mov.u32 	%r36, _ZZ24gpu_block_queuing_kernelPjS_S_S_S_S_S_E16s_nextLevelNodes;
$L__BB1_16:
	shl.b32 	%r35, %r44, 2;
	add.s32 	%r37, %r36, %r35;
	ld.shared.u32 	%r38, [%r37];
	add.s32 	%r39, %r17, %r44;
	mul.wide.u32 	%rd27, %r39, 4;
	add.s64 	%rd28, %rd1, %rd27;
	st.global.u32 	[%rd28], %r38;
	add.s32 	%r44, %r44, %r2;
	setp.lt.u32 	%p10, %r44, %r16;
	@%p10 bra 	$L__BB1_16;
$L__BB1_17:
	ret;

}
	// .globl	_Z23gpu_warp_queuing_kernelPjS_S_S_S_S_S_
.visible .entry _Z23gpu_warp_queuing_kernelPjS_S_S_S_S_S_(
	.param .u64 .ptr .align 1 _Z23gpu_warp_queuing_kernelPjS_S_S_S_S_S__param_0,
	.param .u64 .ptr .align 1 _Z23gpu_warp_queuing_kernelPjS_S_S_S_S_S__param_1,
	.param .u64 .ptr .align 1 _Z23gpu_warp_queuing_kernelPjS_S_S_S_S_S__param_2,
	.param .u64 .ptr .align 1 _Z23gpu_warp_queuing_kernelPjS_S_S_S_S_S__param_3,
	.param .u64 .ptr .align 1 _Z23gpu_warp_queuing_kernelPjS_S_S_S_S_S__param_4,
	.param .u64 .ptr .align 1 _Z23gpu_warp_queuing_kernelPjS_S_S_S_S_S__param_5,
	.param .u64 .ptr .align 1 _Z23gpu_warp_queuing_kernelPjS_S_S_S_S_S__param_6
)
{
	.reg .pred 	%p<28>;
	.reg .b32 	%r<151>;
	.reg .b64 	%rd<39>;
	// demoted variable
	.shared .align 4 .b8 _ZZ23gpu_warp_queuing_kernelPjS_S_S_S_S_S_E16b_nextLevelNodes[8192];
	// demoted variable
	.shared .align 4 .u32 _ZZ23gpu_warp_queuing_kernelPjS_S_S_S_S_S_E19b_numNextLevelNodes;
	// demoted variable
	.shared .align 4 .u32 _ZZ23gpu_warp_queuing_kernelPjS_S_S_S_S_S_E7b_start;
	// demoted variable
	.shared .align 4 .b8 _ZZ23gpu_warp_queuing_kernelPjS_S_S_S_S_S_E16w_nextLevelNodes[8192];
	// demoted variable
	.shared .align 4 .b8 _ZZ23gpu_warp_queuing_kernelPjS_S_S_S_S_S_E19w_numNextLevelNodes[64];
	// demoted variable
	.shared .align 4 .b8 _ZZ23gpu_warp_queuing_kernelPjS_S_S_S_S_S_E7w_start[64];
	ld.param.u64 	%rd9, [_Z23gpu_warp_queuing_kernelPjS_S_S_S_S_S__param_0];
	ld.param.u64 	%rd10, [_Z23gpu_warp_queuing_kernelPjS_S_S_S_S_S__param_1];
	ld.param.u64 	%rd11, [_Z23gpu_warp_queuing_kernelPjS_S_S_S_S_S__param_2];
	ld.param.u64 	%rd12, [_Z23gpu_warp_queuing_kernelPjS_S_S_S_S_S__param_3];
	ld.param.u64 	%rd13, [_Z23gpu_warp_queuing_kernelPjS_S_S_S_S_S__param_4];
	ld.param.u64 	%rd14, [_Z23gpu_warp_queuing_kernelPjS_S_S_S_S_S__param_5];
	ld.param.u64 	%rd15, [_Z23gpu_warp_queuing_kernelPjS_S_S_S_S_S__param_6];
	cvta.to.global.u64 	%rd1, %rd13;
	cvta.to.global.u64 	%rd2, %rd15;
	cvta.to.global.u64 	%rd3, %rd14;
	mov.u32 	%r150, %tid.x;
	mov.u32 	%r55, %ctaid.x;
	mov.u32 	%r2, %ntid.x;
	mad.lo.s32 	%r138, %r55, %r2, %r150;
	and.b32  	%r4, %r150, 15;
	setp.ne.s32 	%p2, %r150, 0;
	@%p2 bra 	$L__BB2_2;
	mov.b32 	%r56, 0;
	st.shared.u32 	[_ZZ23gpu_warp_queuing_kernelPjS_S_S_S_S_S_E19b_numNextLevelNodes], %r56;
	bra.uni 	$L__BB2_3;
$L__BB2_2:
	setp.gt.u32 	%p4, %r150, 15;
	mov.pred 	%p27, 0;
	@%p4 bra 	$L__BB2_4;
$L__BB2_3:
	shl.b32 	%r57, %r150, 2;
	mov.u32 	%r58, _ZZ23gpu_warp_queuing_kernelPjS_S_S_S_S_S_E19w_numNextLevelNodes;
	add.s32 	%r59, %r58, %r57;
	mov.b32 	%r60, 0;
	st.shared.u32 	[%r59], %r60;
	mov.pred 	%p27, -1;
$L__BB2_4:
	bar.sync 	0;
	ld.global.u32 	%r140, [%rd3];
	setp.ge.u32 	%p6, %r138, %r140;
	shl.b32 	%r61, %r4, 2;
	mov.u32 	%r62, _ZZ23gpu_warp_queuing_kernelPjS_S_S_S_S_S_E19w_numNextLevelNodes;
	add.s32 	%r6, %r62, %r61;
	@%p6 bra 	$L__BB2_16;
	cvta.to.global.u64 	%rd4, %rd9;
	mov.u32 	%r63, %nctaid.x;
	mul.lo.s32 	%r7, %r63, %r2;
	cvta.to.global.u64 	%rd5, %rd12;
	cvta.to.global.u64 	%rd6, %rd10;
	cvta.to.global.u64 	%rd7, %rd11;
	mov.u32 	%r65, _ZZ23gpu_warp_queuing_kernelPjS_S_S_S_S_S_E16w_nextLevelNodes;
	add.s32 	%r8, %r65, %r61;
$L__BB2_6:
	mul.wide.u32 	%rd16, %r138, 4;
	add.s64 	%rd17, %rd5, %rd16;
	ld.global.u32 	%r66, [%rd17];
	mul.wide.u32 	%rd18, %r66, 4;
	add.s64 	%rd19, %rd4, %rd18;
	ld.global.u32 	%r139, [%rd19];
	add.s32 	%r67, %r66, 1;
	mul.wide.u32 	%rd20, %r67, 4;
	add.s64 	%rd8, %rd4, %rd20;
	ld.global.u32 	%r68, [%rd8];
	setp.ge.u32 	%p7, %r139, %r68;
	@%p7 bra 	$L__BB2_15;
$L__BB2_7:
	mul.wide.u32 	%rd21, %r139, 4;
	add.s64 	%rd22, %rd6, %rd21;
	ld.global.u32 	%r13, [%rd22];
	mul.wide.u32 	%rd23, %r13, 4;
	add.s64 	%rd24, %rd7, %rd23;
	atom.global.exch.b32 	%r69, [%rd24], 1;
	setp.ne.s32 	%p8, %r69, 0;
	@%p8 bra 	$L__BB2_13;
	atom.shared.add.u32 	%r14, [%r6], 1;
	setp.gt.u32 	%p9, %r14, 127;
	@%p9 bra 	$L__BB2_10;
	shl.b32 	%r76, %r14, 6;
	add.s32 	%r77, %r8, %r76;
	st.shared.u32 	[%r77], %r13;
	bra.uni 	$L__BB2_13;
$L__BB2_10:
	mov.b32 	%r70, 128;
	st.shared.u32 	[%r6], %r70;
	atom.shared.add.u32 	%r15, [_ZZ23gpu_warp_queuing_kernelPjS_S_S_S_S_S_E19b_numNextLevelNodes], 1;
	setp.gt.u32 	%p10, %r15, 2047;
	@%p10 bra 	$L__BB2_12;
	shl.b32 	%r73, %r15, 2;
	mov.u32 	%r74, _ZZ23gpu_warp_queuing_kernelPjS_S_S_S_S_S_E16b_nextLevelNodes;
	add.s32 	%r75, %r74, %r73;
	st.shared.u32 	[%r75], %r13;
	bra.uni 	$L__BB2_13;
$L__BB2_12:
	mov.b32 	%r71, 2048;
	st.shared.u32 	[_ZZ23gpu_warp_queuing_kernelPjS_S_S_S_S_S_E19b_numNextLevelNodes], %r71;
	atom.global.add.u32 	%r72, [%rd2], 1;
	mul.wide.u32 	%rd25, %r72, 4;
	add.s64 	%rd26, %rd1, %rd25;
	st.global.u32 	[%rd26], %r13;
$L__BB2_13:
	add.s32 	%r139, %r139, 1;
	ld.global.u32 	%r78, [%rd8];
	setp.lt.u32 	%p11, %r139, %r78;
	@%p11 bra 	$L__BB2_7;
	ld.global.u32 	%r140, [%rd3];
$L__BB2_15:
	add.s32 	%r138, %r138, %r7;
	setp.lt.u32 	%p12, %r138, %r140;
	@%p12 bra 	$L__BB2_6;
$L__BB2_16:
	bar.sync 	0;
	shr.u32 	%r145, %r150, 4;
	mov.u32 	%r80, _ZZ23gpu_warp_queuing_kernelPjS_S_S_S_S_S_E7w_start;
	add.s32 	%r21, %r80, %r61;
	not.pred 	%p13, %p27;
	@%p13 bra 	$L__BB2_18;
	ld.shared.u32 	%r81, [%r6];
	atom.shared.add.u32 	%r82, [_ZZ23gpu_warp_queuing_kernelPjS_S_S_S_S_S_E19b_numNextLevelNodes], %r81;
	st.shared.u32 	[%r21], %r82;
$L__BB2_18:
	bar.sync 	0;
	ld.shared.u32 	%r22, [%r6];
	setp.ge.u32 	%p14, %r145, %r22;
	@%p14 bra 	$L__BB2_40;
	ld.shared.u32 	%r23, [%r21];
	add.s32 	%r83, %r145, 32;
	max.u32 	%r84, %r22, %r83;
	not.b32 	%r85, %r145;
	add.s32 	%r24, %r84, %r85;
	and.b32  	%r86, %r24, 96;
	setp.eq.s32 	%p15, %r86, 96;
	@%p15 bra 	$L__BB2_25;
	shr.u32 	%r87, %r24, 5;
	add.s32 	%r88, %r87, 1;
	and.b32  	%r89, %r88, 3;
	shl.b32 	%r90, %r145, 6;
	or.b32  	%r92, %r90, %r61;
	mov.u32 	%r93, _ZZ23gpu_warp_queuing_kernelPjS_S_S_S_S_S_E16w_nextLevelNodes;
	add.s32 	%r144, %r93, %r92;
	add.s32 	%r142, %r23, %r145;
	shl.b32 	%r94, %r142, 2;
	mov.u32 	%r95, _ZZ23gpu_warp_queuing_kernelPjS_S_S_S_S_S_E16b_nextLevelNodes;
	add.s32 	%r143, %r95, %r94;
	neg.s32 	%r141, %r89;
	shl.b32 	%r96, %r88, 5;
	and.b32  	%r97, %r96, 96;
	add.s32 	%r145, %r145, %r97;
$L__BB2_21:
	.pragma "nounroll";
	setp.lt.u32 	%p16, %r142, 2048;
	@%p16 bra 	$L__BB2_23;
	mov.b32 	%r98, 2048;
	st.shared.u32 	[_ZZ23gpu_warp_queuing_kernelPjS_S_S_S_S_S_E19b_numNextLevelNodes], %r98;
	atom.global.add.u32 	%r99, [%rd2], 1;
	ld.shared.u32 	%r100, [%r144];
	mul.wide.u32 	%rd27, %r99, 4;
	add.s64 	%rd28, %rd1, %rd27;
	st.global.u32 	[%rd28], %r100;
	bra.uni 	$L__BB2_24;
$L__BB2_23:
	ld.shared.u32 	%r101, [%r144];
	st.shared.u32 	[%r143], %r101;
$L__BB2_24:
	add.s32 	%r144, %r144, 2048;
	add.s32 	%r143, %r143, 128;
	add.s32 	%r142, %r142, 32;
	add.s32 	%r141, %r141, 1;
	setp.ne.s32 	%p17, %r141, 0;
	@%p17 bra 	$L__BB2_21;
$L__BB2_25:
	setp.lt.u32 	%p18, %r24, 96;
	@%p18 bra 	$L__BB2_40;
	add.s32 	%r149, %r145, 64;
	add.s32 	%r148, %r145, %r23;
	shl.b32 	%r102, %r148, 2;
	mov.u32 	%r103, _ZZ23gpu_warp_queuing_kernelPjS_S_S_S_S_S_E16b_nextLevelNodes;
	add.s32 	%r104, %r102, %r103;
	add.s32 	%r147, %r104, 256;
	shl.b32 	%r105, %r145, 6;
	or.b32  	%r107, %r105, %r61;
	mov.u32 	%r108, _ZZ23gpu_warp_queuing_kernelPjS_S_S_S_S_S_E16w_nextLevelNodes;
	add.s32 	%r109, %r107, %r108;
	add.s32 	%r146, %r109, 4096;
$L__BB2_27:
	setp.gt.u32 	%p19, %r148, 2047;
	@%p19 bra 	$L__BB2_29;
	ld.shared.u32 	%r113, [%r146+-4096];
	st.shared.u32 	[%r147+-256], %r113;
	bra.uni 	$L__BB2_30;
$L__BB2_29:
	mov.b32 	%r110, 2048;
	st.shared.u32 	[_ZZ23gpu_warp_queuing_kernelPjS_S_S_S_S_S_E19b_numNextLevelNodes], %r110;
	atom.global.add.u32 	%r111, [%rd2], 1;
	ld.shared.u32 	%r112, [%r146+-4096];
	mul.wide.u32 	%rd29, %r111, 4;
	add.s64 	%rd30, %rd1, %rd29;
	st.global.u32 	[%rd30], %r112;
$L__BB2_30:
	add.s32 	%r114, %r148, 32;
	setp.lt.u32 	%p20, %r114, 2048;
	@%p20 bra 	$L__BB2_32;
	mov.b32 	%r115, 2048;
	st.shared.u32 	[_ZZ23gpu_warp_queuing_kernelPjS_S_S_S_S_S_E19b_numNextLevelNodes], %r115;
	atom.global.add.u32 	%r116, [%rd2], 1;
	ld.shared.u32 	%r117, [%r146+-2048];
	mul.wide.u32 	%rd31, %r116, 4;
	add.s64 	%rd32, %rd1, %rd31;
	st.global.u32 	[%rd32], %r117;
	bra.uni 	$L__BB2_33;
$L__BB2_32:
	ld.shared.u32 	%r118, [%r146+-2048];
	st.shared.u32 	[%r147+-128], %r118;
$L__BB2_33:
	add.s32 	%r119, %r148, 64;
	setp.lt.u32 	%p21, %r119, 2048;
	@%p21 bra 	$L__BB2_35;
	mov.b32 	%r120, 2048;
	st.shared.u32 	[_ZZ23gpu_warp_queuing_kernelPjS_S_S_S_S_S_E19b_numNextLevelNodes], %r120;
	atom.global.add.u32 	%r121, [%rd2], 1;
	ld.shared.u32 	%r122, [%r146];
	mul.wide.u32 	%rd33, %r121, 4;
	add.s64 	%rd34, %rd1, %rd33;
	st.global.u32 	[%rd34], %r122;
	bra.uni 	$L__BB2_36;
$L__BB2_35:
	ld.shared.u32 	%r123, [%r146];
	st.shared.u32 	[%r147], %r123;
$L__BB2_36:
	add.s32 	%r124, %r148, 96;
	setp.lt.u32 	%p22, %r124, 2048;
	@%p22 bra 	$L__BB2_38;
	mov.b32 	%r125, 2048;
	st.shared.u32 	[_ZZ23gpu_warp_queuing_kernelPjS_S_S_S_S_S_E19b_numNextLevelNodes], %r125;
	atom.global.add.u32 	%r126, [%rd2], 1;
	ld.shared.u32 	%r127, [%r146+2048];
	mul.wide.u32 	%rd35, %r126, 4;
	add.s64 	%rd36, %rd1, %rd35;
	st.global.u32 	[%rd36], %r127;
	bra.uni 	$L__BB2_39;
$L__BB2_38:
	ld.shared.u32 	%r128, [%r146+2048];
	st.shared.u32 	[%r147+128], %r128;
$L__BB2_39:
	add.s32 	%r47, %r149, 128;
	add.s32 	%r129, %r149, 64;
	add.s32 	%r148, %r148, 128;
	add.s32 	%r147, %r147, 512;
	add.s32 	%r146, %r146, 8192;
	setp.lt.u32 	%p23, %r129, %r22;
	mov.u32 	%r149, %r47;
	@%p23 bra 	$L__BB2_27;
$L__BB2_40:
	setp.ne.s32 	%p24, %r150, 0;
	bar.sync 	0;
	@%p24 bra 	$L__BB2_42;
	ld.shared.u32 	%r130, [_ZZ23gpu_warp_queuing_kernelPjS_S_S_S_S_S_E19b_numNextLevelNodes];
	atom.global.add.u32 	%r131, [%rd2], %r130;
	st.shared.u32 	[_ZZ23gpu_warp_queuing_kernelPjS_S_S_S_S_S_E7b_start], %r131;
$L__BB2_42:
	bar.sync 	0;
	ld.shared.u32 	%r51, [_ZZ23gpu_warp_queuing_kernelPjS_S_S_S_S_S_E19b_numNextLevelNodes];
	setp.ge.u32 	%p25, %r150, %r51;
	@%p25 bra 	$L__BB2_45;
	ld.shared.u32 	%r52, [_ZZ23gpu_warp_queuing_kernelPjS_S_S_S_S_S_E7b_start];
	mov.u32 	%r133, _ZZ23gpu_warp_queuing_kernelPjS_S_S_S_S_S_E16b_nextLevelNodes;
$L__BB2_44:
	shl.b32 	%r132, %r150, 2;
	add.s32 	%r134, %r133, %r132;
	ld.shared.u32 	%r135, [%r134];
	add.s32 	%r136, %r52, %r150;
	mul.wide.u32 	%rd37, %r136, 4;
	add.s64 	%rd38, %rd1, %rd37;
	st.global.u32 	[%rd38], %r135;
	add.s32 	%r150, %r150, %r2;
	setp.lt.u32 	%p26, %r150, %r51;
	@%p26 bra 	$L__BB2_44;
$L__BB2_45:
	ret;

}


// ===== COMPILED SASS (sm_100) =====

	.target	sm_100

	.elftype	@"ET_EXEC"


//--------------------- .note.nv.tkinfo           --------------------------
	.section	.note.nv.tkinfo,"",@"SHT_NOTE"
	.sectionflags	@"SHF_NOTE_NV_TKINFO"
	.tkinfo
        /*0018*/ 	.word	0x00000002
        /*0030*/ 	.string	""
        /*0030*/ 	.string	"ptxas"
        /*0030*/ 	.string	"Cuda compilation tools, release 13.0, V13.0.88"
        /*0030*/ 	.string	"Build cuda_13.0.r13.0/compiler.36424714_0"
        /*0030*/ 	.string	"-arch sm_100 -m 64 "



//--------------------- .note.nv.cuinfo           --------------------------
	.section	.note.nv.cuinfo,"",@"SHT_NOTE"
	.sectionflags	@"SHF_NOTE_NV_CUINFO"
        /*0018*/ 	.short	0x0002
        /*001a*/ 	.short	0x0064
        /*001c*/ 	.short	0x0082
	.zero		2


//--------------------- .nv.info                  --------------------------
	.section	.nv.info,"",@"SHT_CUDA_INFO"
	.align	4


	//----- nvinfo : EIATTR_REGCOUNT
	.align		4
        /*0000*/ 	.byte	0x04, 0x2f
        /*0002*/ 	.short	(.L_1 - .L_0)
	.align		4
.L_0:
        /*0004*/ 	.word	index@(_Z25gpu_global_queuing_kernelPjS_S_S_S_S_S_)
        /*0008*/ 	.word	0x00000018


	//----- nvinfo : EIATTR_FRAME_SIZE
	.align		4
.L_1:
        /*000c*/ 	.byte	0x04, 0x11
        /*000e*/ 	.short	(.L_3 - .L_2)
	.align		4
.L_2:
        /*0010*/ 	.word	index@(_Z25gpu_global_queuing_kernelPjS_S_S_S_S_S_)
        /*0014*/ 	.word	0x00000000


	//----- nvinfo : EIATTR_REGCOUNT
	.align		4
.L_3:
        /*0018*/ 	.byte	0x04, 0x2f
        /*001a*/ 	.short	(.L_5 - .L_4)
	.align		4
.L_4:
        /*001c*/ 	.word	index@(_Z24gpu_block_queuing_kernelPjS_S_S_S_S_S_)
        /*0020*/ 	.word	0x00000020


	//----- nvinfo : EIATTR_FRAME_SIZE
	.align		4
.L_5:
        /*0024*/ 	.byte	0x04, 0x11
        /*0026*/ 	.short	(.L_7 - .L_6)
	.align		4
.L_6:
        /*0028*/ 	.word	index@(_Z24gpu_block_queuing_kernelPjS_S_S_S_S_S_)
        /*002c*/ 	.word	0x00000000


	//----- nvinfo : EIATTR_REGCOUNT
	.align		4
.L_7:
        /*0030*/ 	.byte	0x04, 0x2f
        /*0032*/ 	.short	(.L_9 - .L_8)
	.align		4
.L_8:
        /*0034*/ 	.word	index@(_Z23gpu_warp_queuing_kernelPjS_S_S_S_S_S_)
        /*0038*/ 	.word	0x00000020


	//----- nvinfo : EIATTR_FRAME_SIZE
	.align		4
.L_9:
        /*003c*/ 	.byte	0x04, 0x11
        /*003e*/ 	.short	(.L_11 - .L_10)
	.align		4
.L_10:
        /*0040*/ 	.word	index@(_Z23gpu_warp_queuing_kernelPjS_S_S_S_S_S_)
        /*0044*/ 	.word	0x00000000


	//----- nvinfo : EIATTR_MIN_STACK_SIZE
	.align		4
.L_11:
        /*0048*/ 	.byte	0x04, 0x12
        /*004a*/ 	.short	(.L_13 - .L_12)
	.align		4
.L_12:
        /*004c*/ 	.word	index@(_Z23gpu_warp_queuing_kernelPjS_S_S_S_S_S_)
        /*0050*/ 	.word	0x00000000


	//----- nvinfo : EIATTR_MIN_STACK_SIZE
	.align		4
.L_13:
        /*0054*/ 	.byte	0x04, 0x12
        /*0056*/ 	.short	(.L_15 - .L_14)
	.align		4
.L_14:
        /*0058*/ 	.word	index@(_Z24gpu_block_queuing_kernelPjS_S_S_S_S_S_)
        /*005c*/ 	.word	0x00000000


	//----- nvinfo : EIATTR_MIN_STACK_SIZE
	.align		4
.L_15:
        /*0060*/ 	.byte	0x04, 0x12
        /*0062*/ 	.short	(.L_17 - .L_16)
	.align		4
.L_16:
        /*0064*/ 	.word	index@(_Z25gpu_global_queuing_kernelPjS_S_S_S_S_S_)
        /*0068*/ 	.word	0x00000000
.L_17:


//--------------------- .nv.compat                --------------------------
	.section	.nv.compat,"",@"SHT_CUDA_COMPAT_INFO"
	.align	4
        /*0000*/ 	.byte	0x02, 0x09, 0x00, 0x00, 0x02, 0x02, 0x01, 0x00, 0x02, 0x05, 0x05, 0x00, 0x03, 0x07, 0x01, 0x01
        /*0010*/ 	.byte	0x02, 0x03, 0x00, 0x00, 0x02, 0x06, 0x01, 0x00, 0x04, 0x0b, 0x08, 0x00, 0x09, 0x00, 0x00, 0x00
        /*0020*/ 	.byte	0x00, 0x00, 0x00, 0x00


//--------------------- .nv.info._Z23gpu_warp_queuing_kernelPjS_S_S_S_S_S_ --------------------------
	.section	.nv.info._Z23gpu_warp_queuing_kernelPjS_S_S_S_S_S_,"",@"SHT_CUDA_INFO"
	.sectionflags	@""
	.align	4


	//----- nvinfo : EIATTR_CUDA_API_VERSION
	.align		4
        /*0000*/ 	.byte	0x04, 0x37
        /*0002*/ 	.short	(.L_19 - .L_18)
.L_18:
        /*0004*/ 	.word	0x00000082


	//----- nvinfo : EIATTR_KPARAM_INFO
	.align		4
.L_19:
        /*0008*/ 	.byte	0x04, 0x17
        /*000a*/ 	.short	(.L_21 - .L_20)
.L_20:
        /*000c*/ 	.word	0x00000000
        /*0010*/ 	.short	0x0006
        /*0012*/ 	.short	0x0030
        /*0014*/ 	.byte	0x00, 0xf5, 0x21, 0x00


	//----- nvinfo : EIATTR_KPARAM_INFO
	.align		4
.L_21:
        /*0018*/ 	.byte	0x04, 0x17
        /*001a*/ 	.short	(.L_23 - .L_22)
.L_22:
        /*001c*/ 	.word	0x00000000
        /*0020*/ 	.short	0x0005
        /*0022*/ 	.short	0x0028
        /*0024*/ 	.byte	0x00, 0xf5, 0x21, 0x00


	//----- nvinfo : EIATTR_KPARAM_INFO
	.align		4
.L_23:
        /*0028*/ 	.byte	0x04, 0x17
        /*002a*/ 	.short	(.L_25 - .L_24)
.L_24:
        /*002c*/ 	.word	0x00000000
        /*0030*/ 	.short	0x0004
        /*0032*/ 	.short	0x0020
        /*0034*/ 	.byte	0x00, 0xf5, 0x21, 0x00


	//----- nvinfo : EIATTR_KPARAM_INFO
	.align		4
.L_25:
        /*0038*/ 	.byte	0x04, 0x17
        /*003a*/ 	.short	(.L_27 - .L_26)
.L_26:
        /*003c*/ 	.word	0x00000000
        /*0040*/ 	.short	0x0003
        /*0042*/ 	.short	0x0018
        /*0044*/ 	.byte	0x00, 0xf5, 0x21, 0x00


	//----- nvinfo : EIATTR_KPARAM_INFO
	.align		4
.L_27:
        /*0048*/ 	.byte	0x04, 0x17
        /*004a*/ 	.short	(.L_29 - .L_28)
.L_28:
        /*004c*/ 	.word	0x00000000
        /*0050*/ 	.short	0x0002
        /*0052*/ 	.short	0x0010
        /*0054*/ 	.byte	0x00, 0xf5, 0x21, 0x00


	//----- nvinfo : EIATTR_KPARAM_INFO
	.align		4
.L_29:
        /*0058*/ 	.byte	0x04, 0x17
        /*005a*/ 	.short	(.L_31 - .L_30)
.L_30:
        /*005c*/ 	.word	0x00000000
        /*0060*/ 	.short	0x0001
        /*0062*/ 	.short	0x0008
        /*0064*/ 	.byte	0x00, 0xf5, 0x21, 0x00


	//----- nvinfo : EIATTR_KPARAM_INFO
	.align		4
.L_31:
        /*0068*/ 	.byte	0x04, 0x17
        /*006a*/ 	.short	(.L_33 - .L_32)
.L_32:
        /*006c*/ 	.word	0x00000000
        /*0070*/ 	.short	0x0000
        /*0072*/ 	.short	0x0000
        /*0074*/ 	.byte	0x00, 0xf5, 0x21, 0x00


	//----- nvinfo : EIATTR_SPARSE_MMA_MASK
	.align		4
.L_33:
        /*0078*/ 	.byte	0x03, 0x50
        /*007a*/ 	.short	0x0000


	//----- nvinfo : EIATTR_MAXREG_COUNT
	.align		4
        /*007c*/ 	.byte	0x03, 0x1b
        /*007e*/ 	.short	0x00ff


	//----- nvinfo : EIATTR_NUM_BARRIERS
	.align		4
        /*0080*/ 	.byte	0x02, 0x4c
        /*0082*/ 	.byte	0x01
	.zero		1


	//----- nvinfo : EIATTR_MERCURY_ISA_VERSION
	.align		4
        /*0084*/ 	.byte	0x03, 0x5f
        /*0086*/ 	.short	0x0101


	//----- nvinfo : EIATTR_INT_WARP_WIDE_INSTR_OFFSETS
	.align		4
        /*0088*/ 	.byte	0x04, 0x31
        /*008a*/ 	.short	(.L_35 - .L_34)


	//   ....[0]....
.L_34:
        /*008c*/ 	.word	0x000004d0


	//   ....[1]....
        /*0090*/ 	.word	0x000005b0


	//   ....[2]....
        /*0094*/ 	.word	0x00000620


	//   ....[3]....
        /*0098*/ 	.word	0x000006d0


	//   ....[4]....
        /*009c*/ 	.word	0x00000880


	//   ....[5]....
        /*00a0*/ 	.word	0x000008e0


	//   ....[6]....
        /*00a4*/ 	.word	0x00000920


	//   ....[7]....
        /*00a8*/ 	.word	0x00000950


	//   ....[8]....
        /*00ac*/ 	.word	0x00000970


	//   ....[9]....
        /*00b0*/ 	.word	0x00000990


	//   ....[10]....
        /*00b4*/ 	.word	0x000009c0


	//   ....[11]....
        /*00b8*/ 	.word	0x000009d0


	//   ....[12]....
        /*00bc*/ 	.word	0x00000c20


	//   ....[13]....
        /*00c0*/ 	.word	0x00000d10


	//   ....[14]....
        /*00c4*/ 	.word	0x00000f40


	//   ....[15]....
        /*00c8*/ 	.word	0x00001030


	//   ....[16]....
        /*00cc*/ 	.word	0x000010b0


	//   ....[17]....
        /*00d0*/ 	.word	0x000011a0


	//   ....[18]....
        /*00d4*/ 	.word	0x00001270


	//   ....[19]....
        /*00d8*/ 	.word	0x00001360


	//   ....[20]....
        /*00dc*/ 	.word	0x00001430


	//   ....[21]....
        /*00e0*/ 	.word	0x00001520


	//   ....[22]....
        /*00e4*/ 	.word	0x000016b0


	//   ....[23]....
        /*00e8*/ 	.word	0x00001750


	//----- nvinfo : EIATTR_VRC_CTA_INIT_COUNT
	.align		4
.L_35:
        /*00ec*/ 	.byte	0x02, 0x4a
	.zero		1
	.zero		1


	//----- nvinfo : EIATTR_EXIT_INSTR_OFFSETS
	.align		4
        /*00f0*/ 	.byte	0x04, 0x1c
        /*00f2*/ 	.short	(.L_37 - .L_36)


	//   ....[0]....
.L_36:
        /*00f4*/ 	.word	0x000017f0


	//   ....[1]....
        /*00f8*/ 	.word	0x00001890


	//----- nvinfo : EIATTR_CRS_STACK_SIZE
	.align		4
.L_37:
        /*00fc*/ 	.byte	0x04, 0x1e
        /*00fe*/ 	.short	(.L_39 - .L_38)
.L_38:
        /*0100*/ 	.word	0x00000000


	//----- nvinfo : EIATTR_CBANK_PARAM_SIZE
	.align		4
.L_39:
        /*0104*/ 	.byte	0x03, 0x19
        /*0106*/ 	.short	0x0038


	//----- nvinfo : EIATTR_PARAM_CBANK
	.align		4
        /*0108*/ 	.byte	0x04, 0x0a
        /*010a*/ 	.short	(.L_41 - .L_40)
	.align		4
.L_40:
        /*010c*/ 	.word	index@(.nv.constant0._Z23gpu_warp_queuing_kernelPjS_S_S_S_S_S_)
        /*0110*/ 	.short	0x0380
        /*0112*/ 	.short	0x0038


	//----- nvinfo : EIATTR_SW_WAR
	.align		4
.L_41:
        /*0114*/ 	.byte	0x04, 0x36
        /*0116*/ 	.short	(.L_43 - .L_42)
.L_42:
        /*0118*/ 	.word	0x00000008
.L_43:


//--------------------- .nv.info._Z24gpu_block_queuing_kernelPjS_S_S_S_S_S_ --------------------------
	.section	.nv.info._Z24gpu_block_queuing_kernelPjS_S_S_S_S_S_,"",@"SHT_CUDA_INFO"
	.sectionflags	@""
	.align	4


	//----- nvinfo : EIATTR_CUDA_API_VERSION
	.align		4
        /*0000*/ 	.byte	0x04, 0x37
        /*0002*/ 	.short	(.L_45 - .L_44)
.L_44:
        /*0004*/ 	.word	0x00000082


	//----- nvinfo : EIATTR_KPARAM_INFO
	.align		4
.L_45:
        /*0008*/ 	.byte	0x04, 0x17
        /*000a*/ 	.short	(.L_47 - .L_46)
.L_46:
        /*000c*/ 	.word	0x00000000
        /*0010*/ 	.short	0x0006
        /*0012*/ 	.short	0x0030
        /*0014*/ 	.byte	0x00, 0xf5, 0x21, 0x00


	//----- nvinfo : EIATTR_KPARAM_INFO
	.align		4
.L_47:
        /*0018*/ 	.byte	0x04, 0x17
        /*001a*/ 	.short	(.L_49 - .L_48)
.L_48:
        /*001c*/ 	.word	0x00000000
        /*0020*/ 	.short	0x0005
        /*0022*/ 	.short	0x0028
        /*0024*/ 	.byte	0x00, 0xf5, 0x21, 0x00


	//----- nvinfo : EIATTR_KPARAM_INFO
	.align		4
.L_49:
        /*0028*/ 	.byte	0x04, 0x17
        /*002a*/ 	.short	(.L_51 - .L_50)
.L_50:
        /*002c*/ 	.word	0x00000000
        /*0030*/ 	.short	0x0004
        /*0032*/ 	.short	0x0020
        /*0034*/ 	.byte	0x00, 0xf5, 0x21, 0x00


	//----- nvinfo : EIATTR_KPARAM_INFO
	.align		4
.L_51:
        /*0038*/ 	.byte	0x04, 0x17
        /*003a*/ 	.short	(.L_53 - .L_52)
.L_52:
        /*003c*/ 	.word	0x00000000
        /*0040*/ 	.short	0x0003
        /*0042*/ 	.short	0x0018
        /*0044*/ 	.byte	0x00, 0xf5, 0x21, 0x00


	//----- nvinfo : EIATTR_KPARAM_INFO
	.align		4
.L_53:
        /*0048*/ 	.byte	0x04, 0x17
        /*004a*/ 	.short	(.L_55 - .L_54)
.L_54:
        /*004c*/ 	.word	0x00000000
        /*0050*/ 	.short	0x0002
        /*0052*/ 	.short	0x0010
        /*0054*/ 	.byte	0x00, 0xf5, 0x21, 0x00


	//----- nvinfo : EIATTR_KPARAM_INFO
	.align		4
.L_55:
        /*0058*/ 	.byte	0x04, 0x17
        /*005a*/ 	.short	(.L_57 - .L_56)
.L_56:
        /*005c*/ 	.word	0x00000000
        /*0060*/ 	.short	0x0001
        /*0062*/ 	.short	0x0008
        /*0064*/ 	.byte	0x00, 0xf5, 0x21, 0x00


	//----- nvinfo : EIATTR_KPARAM_INFO
	.align		4
.L_57:
        /*0068*/ 	.byte	0x04, 0x17
        /*006a*/ 	.short	(.L_59 - .L_58)
.L_58:
        /*006c*/ 	.word	0x00000000
        /*0070*/ 	.short	0x0000
        /*0072*/ 	.short	0x0000
        /*0074*/ 	.byte	0x00, 0xf5, 0x21, 0x00


	//----- nvinfo : EIATTR_SPARSE_MMA_MASK
	.align		4
.L_59:
        /*0078*/ 	.byte	0x03, 0x50
        /*007a*/ 	.short	0x0000


	//----- nvinfo : EIATTR_MAXREG_COUNT
	.align		4
        /*007c*/ 	.byte	0x03, 0x1b
        /*007e*/ 	.short	0x00ff


	//----- nvinfo : EIATTR_NUM_BARRIERS
	.align		4
        /*0080*/ 	.byte	0x02, 0x4c
        /*0082*/ 	.byte	0x01
	.zero		1


	//----- nvinfo : EIATTR_MERCURY_ISA_VERSION
	.align		4
        /*0084*/ 	.byte	0x03, 0x5f
        /*0086*/ 	.short	0x0101


	//----- nvinfo : EIATTR_INT_WARP_WIDE_INSTR_OFFSETS
	.align		4
        /*0088*/ 	.byte	0x04, 0x31
        /*008a*/ 	.short	(.L_61 - .L_60)


	//   ....[0]....
.L_60:
        /*008c*/ 	.word	0x000002d0


	//   ....[1]....
        /*0090*/ 	.word	0x00000390


	//   ....[2]....
        /*0094*/ 	.word	0x00000400


	//   ....[3]....
        /*0098*/ 	.word	0x000004b0


	//   ....[4]....
        /*009c*/ 	.word	0x00000650


	//   ....[5]....
        /*00a0*/ 	.word	0x000006f0


	//----- nvinfo : EIATTR_VRC_CTA_INIT_COUNT
	.align		4
.L_61:
        /*00a4*/ 	.byte	0x02, 0x4a
	.zero		1
	.zero		1


	//----- nvinfo : EIATTR_EXIT_INSTR_OFFSETS
	.align		4
        /*00a8*/ 	.byte	0x04, 0x1c
        /*00aa*/ 	.short	(.L_63 - .L_62)


	//   ....[0]....
.L_62:
        /*00ac*/ 	.word	0x00000790


	//   ....[1]....
        /*00b0*/ 	.word	0x00000830


	//----- nvinfo : EIATTR_CRS_STACK_SIZE
	.align		4
.L_63:
        /*00b4*/ 	.byte	0x04, 0x1e
        /*00b6*/ 	.short	(.L_65 - .L_64)
.L_64:
        /*00b8*/ 	.word	0x00000000


	//----- nvinfo : EIATTR_CBANK_PARAM_SIZE
	.align		4
.L_65:
        /*00bc*/ 	.byte	0x03, 0x19
        /*00be*/ 	.short	0x0038


	//----- nvinfo : EIATTR_PARAM_CBANK
	.align		4
        /*00c0*/ 	.byte	0x04, 0x0a
        /*00c2*/ 	.short	(.L_67 - .L_66)
	.align		4
.L_66:
        /*00c4*/ 	.word	index@(.nv.constant0._Z24gpu_block_queuing_kernelPjS_S_S_S_S_S_)
        /*00c8*/ 	.short	0x0380
        /*00ca*/ 	.short	0x0038


	//----- nvinfo : EIATTR_SW_WAR
	.align		4
.L_67:
        /*00cc*/ 	.byte	0x04, 0x36
        /*00ce*/ 	.short	(.L_69 - .L_68)
.L_68:
        /*00d0*/ 	.word	0x00000008
.L_69:


//--------------------- .nv.info._Z25gpu_global_queuing_kernelPjS_S_S_S_S_S_ --------------------------
	.section	.nv.info._Z25gpu_global_queuing_kernelPjS_S_S_S_S_S_,"",@"SHT_CUDA_INFO"
	.sectionflags	@""
	.align	4


	//----- nvinfo : EIATTR_CUDA_API_VERSION
	.align		4
        /*0000*/ 	.byte	0x04, 0x37
        /*0002*/ 	.short	(.L_71 - .L_70)
.L_70:
        /*0004*/ 	.word	0x00000082


	//----- nvinfo : EIATTR_KPARAM_INFO
	.align		4
.L_71:
        /*0008*/ 	.byte	0x04, 0x17
        /*000a*/ 	.short	(.L_73 - .L_72)
.L_72:
        /*000c*/ 	.word	0x00000000
        /*0010*/ 	.short	0x0006
        /*0012*/ 	.short	0x0030
        /*0014*/ 	.byte	0x00, 0xf5, 0x21, 0x00


	//----- nvinfo : EIATTR_KPARAM_INFO
	.align		4
.L_73:
        /*0018*/ 	.byte	0x04, 0x17
        /*001a*/ 	.short	(.L_75 - .L_74)
.L_74:
        /*001c*/ 	.word	0x00000000
        /*0020*/ 	.short	0x0005
        /*0022*/ 	.short	0x0028
        /*0024*/ 	.byte	0x00, 0xf5, 0x21, 0x00


	//----- nvinfo : EIATTR_KPARAM_INFO
	.align		4
.L_75:
        /*0028*/ 	.byte	0x04, 0x17
        /*002a*/ 	.short	(.L_77 - .L_76)
.L_76:
        /*002c*/ 	.word	0x00000000
        /*0030*/ 	.short	0x0004
        /*0032*/ 	.short	0x0020
        /*0034*/ 	.byte	0x00, 0xf5, 0x21, 0x00


	//----- nvinfo : EIATTR_KPARAM_INFO
	.align		4
.L_77:
        /*0038*/ 	.byte	0x04, 0x17
        /*003a*/ 	.short	(.L_79 - .L_78)
.L_78:
        /*003c*/ 	.word	0x00000000
        /*0040*/ 	.short	0x0003
        /*0042*/ 	.short	0x0018
        /*0044*/ 	.byte	0x00, 0xf5, 0x21, 0x00


	//----- nvinfo : EIATTR_KPARAM_INFO
	.align		4
.L_79:
        /*0048*/ 	.byte	0x04, 0x17
        /*004a*/ 	.short	(.L_81 - .L_80)
.L_80:
        /*004c*/ 	.word	0x00000000
        /*0050*/ 	.short	0x0002
        /*0052*/ 	.short	0x0010
        /*0054*/ 	.byte	0x00, 0xf5, 0x21, 0x00


	//----- nvinfo : EIATTR_KPARAM_INFO
	.align		4
.L_81:
        /*0058*/ 	.byte	0x04, 0x17
        /*005a*/ 	.short	(.L_83 - .L_82)
.L_82:
        /*005c*/ 	.word	0x00000000
        /*0060*/ 	.short	0x0001
        /*0062*/ 	.short	0x0008
        /*0064*/ 	.byte	0x00, 0xf5, 0x21, 0x00


	//----- nvinfo : EIATTR_KPARAM_INFO
	.align		4
.L_83:
        /*0068*/ 	.byte	0x04, 0x17
        /*006a*/ 	.short	(.L_85 - .L_84)
.L_84:
        /*006c*/ 	.word	0x00000000
        /*0070*/ 	.short	0x0000
        /*0072*/ 	.short	0x0000
        /*0074*/ 	.byte	0x00, 0xf5, 0x21, 0x00


	//----- nvinfo : EIATTR_SPARSE_MMA_MASK
	.align		4
.L_85:
        /*0078*/ 	.byte	0x03, 0x50
        /*007a*/ 	.short	0x0000


	//----- nvinfo : EIATTR_MAXREG_COUNT
	.align		4
        /*007c*/ 	.byte	0x03, 0x1b
        /*007e*/ 	.short	0x00ff


	//----- nvinfo : EIATTR_MERCURY_ISA_VERSION
	.align		4
        /*0080*/ 	.byte	0x03, 0x5f
        /*0082*/ 	.short	0x0101


	//----- nvinfo : EIATTR_INT_WARP_WIDE_INSTR_OFFSETS
	.align		4
        /*0084*/ 	.byte	0x04, 0x31
        /*0086*/ 	.short	(.L_87 - .L_86)


	//   ....[0]....
.L_86:
        /*0088*/ 	.word	0x00000260


	//   ....[1]....
        /*008c*/ 	.word	0x000002f0


	//----- nvinfo : EIATTR_VRC_CTA_INIT_COUNT
	.align		4
.L_87:
        /*0090*/ 	.byte	0x02, 0x4a
	.zero		1
	.zero		1


	//----- nvinfo : EIATTR_EXIT_INSTR_OFFSETS
	.align		4
        /*0094*/ 	.byte	0x04, 0x1c
        /*0096*/ 	.short	(.L_89 - .L_88)


	//   ....[0]....
.L_88:
        /*0098*/ 	.word	0x00000090


	//   ....[1]....
        /*009c*/ 	.word	0x000003f0


	//----- nvinfo : EIATTR_CRS_STACK_SIZE
	.align		4
.L_89:
        /*00a0*/ 	.byte	0x04, 0x1e
        /*00a2*/ 	.short	(.L_91 - .L_90)
.L_90:
        /*00a4*/ 	.word	0x00000000


	//----- nvinfo : EIATTR_CBANK_PARAM_SIZE
	.align		4
.L_91:
        /*00a8*/ 	.byte	0x03, 0x19
        /*00aa*/ 	.short	0x0038


	//----- nvinfo : EIATTR_PARAM_CBANK
	.align		4
        /*00ac*/ 	.byte	0x04, 0x0a
        /*00ae*/ 	.short	(.L_93 - .L_92)
	.align		4
.L_92:
        /*00b0*/ 	.word	index@(.nv.constant0._Z25gpu_global_queuing_kernelPjS_S_S_S_S_S_)
        /*00b4*/ 	.short	0x0380
        /*00b6*/ 	.short	0x0038


	//----- nvinfo : EIATTR_SW_WAR
	.align		4
.L_93:
        /*00b8*/ 	.byte	0x04, 0x36
        /*00ba*/ 	.short	(.L_95 - .L_94)
.L_94:
        /*00bc*/ 	.word	0x00000008
.L_95:


//--------------------- .nv.callgraph             --------------------------
	.section	.nv.callgraph,"",@"SHT_CUDA_CALLGRAPH"
	.align	4
	.sectionentsize	8
	.align		4
        /*0000*/ 	.word	0x00000000
	.align		4
        /*0004*/ 	.word	0xffffffff
	.align		4
        /*0008*/ 	.word	0x00000000
	.align		4
        /*000c*/ 	.word	0xfffffffe
	.align		4
        /*0010*/ 	.word	0x00000000
	.align		4
        /*0014*/ 	.word	0xfffffffd
	.align		4
        /*0018*/ 	.word	0x00000000
	.align		4
        /*001c*/ 	.word	0xfffffffc


//--------------------- .text._Z23gpu_warp_queuing_kernelPjS_S_S_S_S_S_ --------------------------
	.section	.text._Z23gpu_warp_queuing_kernelPjS_S_S_S_S_S_,"ax",@progbits
	.align	128
        .global         _Z23gpu_warp_queuing_kernelPjS_S_S_S_S_S_
        .type           _Z23gpu_warp_queuing_kernelPjS_S_S_S_S_S_,@function
        .size           _Z23gpu_warp_queuing_kernelPjS_S_S_S_S_S_,(.L_x_61 - _Z23gpu_warp_queuing_kernelPjS_S_S_S_S_S_)
        .other          _Z23gpu_warp_queuing_kernelPjS_S_S_S_S_S_,@"STO_CUDA_ENTRY STV_DEFAULT"
_Z23gpu_warp_queuing_kernelPjS_S_S_S_S_S_:
.text._Z23gpu_warp_queuing_kernelPjS_S_S_S_S_S_:
[----:B------:R-:W-:Y:S01]  /*0000*/  LDC R1, c[0x0][0x37c] ;  /* 0x0000df00ff017b82 */ /* 0x000fe20000000800 */
[----:B------:R-:W0:Y:S07]  /*0010*/  S2R R15, SR_TID.X ;  /* 0x00000000000f7919 */ /* 0x000e2e0000002100 */
[----:B------:R-:W1:Y:S01]  /*0020*/  S2UR UR4, SR_CTAID.X ;  /* 0x00000000000479c3 */ /* 0x000e620000002500 */
[----:B------:R-:W-:Y:S01]  /*0030*/  BSSY.RECONVERGENT B1, `(.L_x_0) ;  /* 0x0000018000017945 */ /* 0x000fe20003800200 */
[----:B------:R-:W2:Y:S03]  /*0040*/  LDCU.64 UR6, c[0x0][0x358] ;  /* 0x00006b00ff0677ac */ /* 0x000ea60008000a00 */
[----:B------:R-:W-:Y:S03]  /*0050*/  BSSY.RELIABLE B0, `(.L_x_1) ;  /* 0x000000e000007945 */ /* 0x000fe60003800100 */
[----:B------:R-:W1:Y:S01]  /*0060*/  LDC R14, c[0x0][0x360] ;  /* 0x0000d800ff0e7b82 */ /* 0x000e620000000800 */
[C---:B0-----:R-:W-:Y:S01]  /*0070*/  ISETP.NE.AND P0, PT, R15.reuse, RZ, PT ;  /* 0x000000ff0f00720c */ /* 0x041fe20003f05270 */
[----:B-1----:R-:W-:Y:S01]  /*0080*/  IMAD R16, R14, UR4, R15 ;  /* 0x000000040e107c24 */ /* 0x002fe2000f8e020f */
[----:B------:R-:W-:-:S11]  /*0090*/  LOP3.LUT R17, R15, 0xf, RZ, 0xc0, !PT ;  /* 0x0000000f0f117812 */ /* 0x000fd600078ec0ff */
[----:B------:R-:W0:Y:S01]  /*00a0*/  @!P0 S2R R3, SR_CgaCtaId ;  /* 0x0000000000038919 */ /* 0x000e220000008800 */
[----:B------:R-:W-:-:S04]  /*00b0*/  @!P0 MOV R0, 0x400 ;  /* 0x0000040000008802 */ /* 0x000fc80000000f00 */
[----:B0-----:R-:W-:-:S05]  /*00c0*/  @!P0 LEA R0, R3, R0, 0x18 ;  /* 0x0000000003008211 */ /* 0x001fca00078ec0ff */
[----:B------:R0:W-:Y:S01]  /*00d0*/  @!P0 STS [R0+0x2000], RZ ;  /* 0x002000ff00008388 */ /* 0x0001e20000000800 */
[----:B--2---:R-:W-:Y:S05]  /*00e0*/  @!P0 BRA `(.L_x_2) ;  /* 0x0000000000108947 */ /* 0x004fea0003800000 */
[----:B------:R-:W-:Y:S02]  /*00f0*/  ISETP.GT.U32.AND P1, PT, R15, 0xf, PT ;  /* 0x0000000f0f00780c */ /* 0x000fe40003f24070 */
[----:B------:R-:W-:-:S11]  /*0100*/  PLOP3.LUT P0, PT, PT, PT, PT, 0x8, 0x80 ;  /* 0x000000000080781c */ /* 0x000fd60003f0e170 */
[----:B------:R-:W-:Y:S05]  /*0110*/  @P1 BREAK.RELIABLE B0 ;  /* 0x0000000000001942 */ /* 0x000fea0003800100 */
[----:B------:R-:W-:Y:S05]  /*0120*/  @P1 BRA `(.L_x_3) ;  /* 0x0000000000201947 */ /* 0x000fea0003800000 */
.L_x_2:
[----:B------:R-:W-:Y:S05]  /*0130*/  BSYNC.RELIABLE B0 ;  /* 0x0000000000007941 */ /* 0x000fea0003800100 */
.L_x_1:
[----:B------:R-:W1:Y:S01]  /*0140*/  S2UR UR5, SR_CgaCtaId ;  /* 0x00000000000579c3 */ /* 0x000e620000008800 */
[----:B------:R-:W-:Y:S01]  /*0150*/  UMOV UR4, 0x400 ;  /* 0x0000040000047882 */ /* 0x000fe20000000000 */
[----:B------:R-:W-:Y:S01]  /*0160*/  PLOP3.LUT P0, PT, PT, PT, PT, 0x80, 0x8 ;  /* 0x000000000008781c */ /* 0x000fe20003f0f070 */
[----:B------:R-:W-:-:S04]  /*0170*/  UIADD3 UR4, UPT, UPT, UR4, 0x4008, URZ ;  /* 0x0000400804047890 */ /* 0x000fc8000fffe0ff */
[----:B-1----:R-:W-:-:S06]  /*0180*/  ULEA UR4, UR5, UR4, 0x18 ;  /* 0x0000000405047291 */ /* 0x002fcc000f8ec0ff */
[----:B0-----:R-:W-:-:S05]  /*0190*/  LEA R0, R15, UR4, 0x2 ;  /* 0x000000040f007c11 */ /* 0x001fca000f8e10ff */
[----:B------:R1:W-:Y:S02]  /*01a0*/  STS [R0], RZ ;  /* 0x000000ff00007388 */ /* 0x0003e40000000800 */
.L_x_3:
[----:B------:R-:W-:Y:S05]  /*01b0*/  BSYNC.RECONVERGENT B1 ;  /* 0x0000000000017941 */ /* 0x000fea0003800200 */
.L_x_0:
[----:B------:R-:W-:Y:S05]  /*01c0*/  WARPSYNC.ALL ;  /* 0x0000000000007948 */ /* 0x000fea0003800000 */
[----:B------:R-:W2:Y:S08]  /*01d0*/  LDC.64 R2, c[0x0][0x3a8] ;  /* 0x0000ea00ff027b82 */ /* 0x000eb00000000a00 */
[----:B------:R-:W-:Y:S06]  /*01e0*/  BAR.SYNC.DEFER_BLOCKING 0x0 ;  /* 0x0000000000007b1d */ /* 0x000fec0000010000 */
[----:B--2---:R-:W2:Y:S02]  /*01f0*/  LDG.E R3, desc[UR6][R2.64] ;  /* 0x0000000602037981 */ /* 0x004ea4000c1e1900 */
[----:B------:R-:W3:Y:S01]  /*0200*/  S2UR UR9, SR_CgaCtaId ;  /* 0x00000000000979c3 */ /* 0x000ee20000008800 */
[----:B------:R-:W-:Y:S01]  /*0210*/  UMOV UR8, 0x400 ;  /* 0x0000040000087882 */ /* 0x000fe20000000000 */
[----:B------:R-:W-:Y:S01]  /*0220*/  BSSY.RECONVERGENT B1, `(.L_x_4) ;  /* 0x000005b000017945 */ /* 0x000fe20003800200 */
[----:B------:R-:W-:Y:S01]  /*0230*/  UIADD3 UR4, UPT, UPT, UR8, 0x4008, URZ ;  /* 0x0000400808047890 */ /* 0x000fe2000fffe0ff */
[----:B01----:R-:W-:-:S03]  /*0240*/  IMAD.SHL.U32 R0, R17, 0x4, RZ ;  /* 0x0000000411007824 */ /* 0x003fc600078e00ff */
[----:B---3--:R-:W-:-:S06]  /*0250*/  ULEA UR4, UR9, UR4, 0x18 ;  /* 0x0000000409047291 */ /* 0x008fcc000f8ec0ff */
[----:B------:R-:W-:Y:S02]  /*0260*/  LEA R18, R17, UR4, 0x2 ;  /* 0x0000000411127c11 */ /* 0x000fe4000f8e10ff */
[----:B--2---:R-:W-:-:S13]  /*0270*/  ISETP.GE.U32.AND P1, PT, R16, R3, PT ;  /* 0x000000031000720c */ /* 0x004fda0003f26070 */
[----:B------:R-:W-:Y:S05]  /*0280*/  @P1 BRA `(.L_x_5) ;  /* 0x0000000400501947 */ /* 0x000fea0003800000 */
[----:B------:R-:W0:Y:S01]  /*0290*/  LDCU UR5, c[0x0][0x370] ;  /* 0x00006e00ff0577ac */ /* 0x000e220008000800 */
[----:B------:R-:W-:Y:S01]  /*02a0*/  IMAD.MOV.U32 R9, RZ, RZ, R3 ;  /* 0x000000ffff097224 */ /* 0x000fe200078e0003 */
[----:B------:R-:W-:-:S04]  /*02b0*/  UIADD3 UR4, UPT, UPT, UR8, 0x2008, URZ ;  /* 0x0000200808047890 */ /* 0x000fc8000fffe0ff */
[----:B------:R-:W-:-:S06]  /*02c0*/  ULEA UR4, UR9, UR4, 0x18 ;  /* 0x0000000409047291 */ /* 0x000fcc000f8ec0ff */
[----:B------:R-:W-:Y:S01]  /*02d0*/  LEA R20, R17, UR4, 0x2 ;  /* 0x0000000411147c11 */ /* 0x000fe2000f8e10ff */
[----:B0-----:R-:W-:-:S07]  /*02e0*/  IMAD R19, R14, UR5, RZ ;  /* 0x000000050e137c24 */ /* 0x001fce000f8e02ff */
.L_x_12:
[----:B0-----:R-:W0:Y:S08]  /*02f0*/  LDC.64 R4, c[0x0][0x398] ;  /* 0x0000e600ff047b82 */ /* 0x001e300000000a00 */
[----:B-1----:R-:W1:Y:S01]  /*0300*/  LDC.64 R2, c[0x0][0x380] ;  /* 0x0000e000ff027b82 */ /* 0x002e620000000a00 */
[----:B0-----:R-:W-:-:S06]  /*0310*/  IMAD.WIDE.U32 R4, R16, 0x4, R4 ;  /* 0x0000000410047825 */ /* 0x001fcc00078e0004 */
[----:B--2---:R-:W2:Y:S02]  /*0320*/  LDG.E R5, desc[UR6][R4.64] ;  /* 0x0000000604057981 */ /* 0x004ea4000c1e1900 */
[C---:B--2---:R-:W-:Y:S02]  /*0330*/  VIADD R11, R5.reuse, 0x1 ;  /* 0x00000001050b7836 */ /* 0x044fe40000000000 */
[----:B-1----:R-:W-:-:S04]  /*0340*/  IMAD.WIDE.U32 R6, R5, 0x4, R2 ;  /* 0x0000000405067825 */ /* 0x002fc800078e0002 */
[----:B------:R-:W-:Y:S01]  /*0350*/  IMAD.WIDE.U32 R2, R11, 0x4, R2 ;  /* 0x000000040b027825 */ /* 0x000fe200078e0002 */
[----:B------:R-:W2:Y:S04]  /*0360*/  LDG.E R21, desc[UR6][R6.64] ;  /* 0x0000000606157981 */ /* 0x000ea8000c1e1900 */
[----:B------:R-:W2:Y:S01]  /*0370*/  LDG.E R8, desc[UR6][R2.64] ;  /* 0x0000000602087981 */ /* 0x000ea2000c1e1900 */
[----:B------:R-:W-:Y:S01]  /*0380*/  BSSY.RECONVERGENT B2, `(.L_x_6) ;  /* 0x0000041000027945 */ /* 0x000fe20003800200 */
[----:B--2---:R-:W-:-:S13]  /*0390*/  ISETP.GE.U32.AND P1, PT, R21, R8, PT ;  /* 0x000000081500720c */ /* 0x004fda0003f26070 */
[----:B---3--:R-:W-:Y:S05]  /*03a0*/  @P1 BRA `(.L_x_7) ;  /* 0x0000000000f81947 */ /* 0x008fea0003800000 */
[----:B------:R-:W0:Y:S01]  /*03b0*/  LDC.64 R4, c[0x0][0x3a0] ;  /* 0x0000e800ff047b82 */ /* 0x000e220000000a00 */
[----:B------:R-:W-:Y:S07]  /*03c0*/  BSSY.RECONVERGENT B3, `(.L_x_8) ;  /* 0x000003a000037945 */ /* 0x000fee0003800200 */
[----:B------:R-:W1:Y:S08]  /*03d0*/  LDC.64 R6, c[0x0][0x388] ;  /* 0x0000e200ff067b82 */ /* 0x000e700000000a00 */
[----:B------:R-:W2:Y:S02]  /*03e0*/  LDC.64 R8, c[0x0][0x390] ;  /* 0x0000e400ff087b82 */ /* 0x000ea40000000a00 */
.L_x_11:
[----:B-1-3--:R-:W-:-:S05]  /*03f0*/  IMAD.WIDE.U32 R12, R21, 0x4, R6 ;  /* 0x00000004150c7825 */ /* 0x00afca00078e0006 */
[----:B--2---:R-:W2:Y:S01]  /*0400*/  LDG.E R23, desc[UR6][R12.64] ;  /* 0x000000060c177981 */ /* 0x004ea2000c1e1900 */
[----:B------:R-:W-:Y:S02]  /*0410*/  IMAD.MOV.U32 R25, RZ, RZ, 0x1 ;  /* 0x00000001ff197424 */ /* 0x000fe400078e00ff */
[----:B--2---:R-:W-:-:S06]  /*0420*/  IMAD.WIDE.U32 R10, R23, 0x4, R8 ;  /* 0x00000004170a7825 */ /* 0x004fcc00078e0008 */
[----:B------:R-:W2:Y:S01]  /*0430*/  ATOMG.E.EXCH.STRONG.GPU PT, R10, desc[UR6][R10.64], R25 ;  /* 0x800000190a0a79a8 */ /* 0x000ea2000c1ef106 */
[----:B------:R-:W-:Y:S01]  /*0440*/  BSSY.RECONVERGENT B4, `(.L_x_9) ;  /* 0x000002d000047945 */ /* 0x000fe20003800200 */
[----:B--2---:R-:W-:-:S13]  /*0450*/  ISETP.NE.AND P1, PT, R10, RZ, PT ;  /* 0x000000ff0a00720c */ /* 0x004fda0003f25270 */
[----:B------:R-:W-:Y:S05]  /*0460*/  @P1 BRA `(.L_x_10) ;  /* 0x0000000000a81947 */ /* 0x000fea0003800000 */
[----:B------:R-:W1:Y:S02]  /*0470*/  ATOMS.ADD R11, [R18], R25 ;  /* 0x00000019120b738c */ /* 0x000e640000000000 */
[----:B-1----:R-:W-:-:S13]  /*0480*/  ISETP.GT.U32.AND P1, PT, R11, 0x7f, PT ;  /* 0x0000007f0b00780c */ /* 0x002fda0003f24070 */
[----:B------:R-:W-:-:S05]  /*0490*/  @!P1 IMAD R10, R11, 0x40, R20 ;  /* 0x000000400b0a9824 */ /* 0x000fca00078e0214 */
[----:B------:R1:W-:Y:S01]  /*04a0*/  @!P1 STS [R10], R23 ;  /* 0x000000170a009388 */ /* 0x0003e20000000800 */
[----:B------:R-:W-:Y:S05]  /*04b0*/  @!P1 BRA `(.L_x_10) ;  /* 0x0000000000949947 */ /* 0x000fea0003800000 */
[----:B------:R-:W2:Y:S01]  /*04c0*/  S2R R22, SR_LANEID ;  /* 0x0000000000167919 */ /* 0x000ea20000000000 */
[----:B------:R-:W-:Y:S01]  /*04d0*/  VOTEU.ANY UR4, UPT, PT ;  /* 0x0000000000047886 */ /* 0x000fe200038e0100 */
[----:B------:R-:W-:Y:S01]  /*04e0*/  MOV R12, 0x400 ;  /* 0x00000400000c7802 */ /* 0x000fe20000000f00 */
[----:B------:R-:W2:Y:S01]  /*04f0*/  FLO.U32 R27, UR4 ;  /* 0x00000004001b7d00 */ /* 0x000ea200080e0000 */
[----:B------:R-:W3:Y:S01]  /*0500*/  S2R R13, SR_CgaCtaId ;  /* 0x00000000000d7919 */ /* 0x000ee20000008800 */
[----:B------:R-:W-:Y:S02]  /*0510*/  IMAD.MOV.U32 R29, RZ, RZ, 0x80 ;  /* 0x00000080ff1d7424 */ /* 0x000fe400078e00ff */
[----:B-1----:R-:W-:Y:S01]  /*0520*/  VIADD R10, R12, 0x2000 ;  /* 0x000020000c0a7836 */ /* 0x002fe20000000000 */
[----:B------:R-:W1:Y:S03]  /*0530*/  S2R R24, SR_LTMASK ;  /* 0x0000000000187919 */ /* 0x000e660000003900 */
[----:B------:R-:W4:Y:S01]  /*0540*/  POPC R25, UR4 ;  /* 0x0000000400197d09 */ /* 0x000f220008000000 */
[----:B------:R-:W-:Y:S01]  /*0550*/  STS [R18], R29 ;  /* 0x0000001d12007388 */ /* 0x000fe20000000800 */
[----:B--2---:R-:W-:-:S02]  /*0560*/  ISETP.EQ.U32.AND P1, PT, R27, R22, PT ;  /* 0x000000161b00720c */ /* 0x004fc40003f22070 */
[----:B---3--:R-:W-:Y:S02]  /*0570*/  LEA R10, R13, R10, 0x18 ;  /* 0x0000000a0d0a7211 */ /* 0x008fe400078ec0ff */
[----:B-1----:R-:W-:-:S09]  /*0580*/  LOP3.LUT R28, R24, UR4, RZ, 0xc0, !PT ;  /* 0x00000004181c7c12 */ /* 0x002fd2000f8ec0ff */
[----:B----4-:R-:W1:Y:S01]  /*0590*/  @P1 ATOMS.ADD R10, [R10], R25 ;  /* 0x000000190a0a138c */ /* 0x010e620000000000 */
[----:B------:R-:W2:Y:S03]  /*05a0*/  POPC R28, R28 ;  /* 0x0000001c001c7309 */ /* 0x000ea60000000000 */
[----:B-1----:R-:W2:Y:S02]  /*05b0*/  SHFL.IDX PT, R11, R10, R27, 0x1f ;  /* 0x00001f1b0a0b7589 */ /* 0x002ea400000e0000 */
[----:B--2---:R-:W-:-:S05]  /*05c0*/  IMAD.IADD R11, R11, 0x1, R28 ;  /* 0x000000010b0b7824 */ /* 0x004fca00078e021c */
[----:B------:R-:W-:-:S13]  /*05d0*/  ISETP.GT.U32.AND P1, PT, R11, 0x7ff, PT ;  /* 0x000007ff0b00780c */ /* 0x000fda0003f24070 */
[----:B------:R-:W-:-:S05]  /*05e0*/  @!P1 LEA R26, R13, R12, 0x18 ;  /* 0x0000000c0d1a9211 */ /* 0x000fca00078ec0ff */
[----:B------:R-:W-:-:S05]  /*05f0*/  @!P1 IMAD R26, R11, 0x4, R26 ;  /* 0x000000040b1a9824 */ /* 0x000fca00078e021a */
[----:B------:R2:W-:Y:S01]  /*0600*/  @!P1 STS [R26], R23 ;  /* 0x000000171a009388 */ /* 0x0005e20000000800 */
[----:B------:R-:W-:Y:S05]  /*0610*/  @!P1 BRA `(.L_x_10) ;  /* 0x00000000003c9947 */ /* 0x000fea0003800000 */
[----:B------:R-:W-:Y:S01]  /*0620*/  VOTEU.ANY UR4, UPT, PT ;  /* 0x0000000000047886 */ /* 0x000fe200038e0100 */
[----:B------:R-:W1:Y:S01]  /*0630*/  LDC.64 R10, c[0x0][0x3b0] ;  /* 0x0000ec00ff0a7b82 */ /* 0x000e620000000a00 */
[----:B------:R-:W3:Y:S08]  /*0640*/  FLO.U32 R29, UR4 ;  /* 0x00000004001d7d00 */ /* 0x000ef000080e0000 */
[----:B------:R-:W1:Y:S01]  /*0650*/  POPC R27, UR4 ;  /* 0x00000004001b7d09 */ /* 0x000e620008000000 */
[----:B---3--:R-:W-:-:S13]  /*0660*/  ISETP.EQ.U32.AND P1, PT, R29, R22, PT ;  /* 0x000000161d00720c */ /* 0x008fda0003f22070 */
[----:B-1----:R-:W3:Y:S01]  /*0670*/  @P1 ATOMG.E.ADD.STRONG.GPU PT, R10, desc[UR6][R10.64], R27 ;  /* 0x8000001b0a0a19a8 */ /* 0x002ee200081ef106 */
[----:B------:R-:W-:Y:S01]  /*0680*/  LOP3.LUT R24, R24, UR4, RZ, 0xc0, !PT ;  /* 0x0000000418187c12 */ /* 0x000fe2000f8ec0ff */
[----:B------:R-:W-:Y:S01]  /*0690*/  IMAD.MOV.U32 R22, RZ, RZ, 0x800 ;  /* 0x00000800ff167424 */ /* 0x000fe200078e00ff */
[----:B--2---:R-:W-:-:S04]  /*06a0*/  LEA R26, R13, R12, 0x18 ;  /* 0x0000000c0d1a7211 */ /* 0x004fc800078ec0ff */
[----:B------:R-:W1:Y:S01]  /*06b0*/  POPC R24, R24 ;  /* 0x0000001800187309 */ /* 0x000e620000000000 */
[----:B------:R-:W-:Y:S04]  /*06c0*/  STS [R26+0x2000], R22 ;  /* 0x002000161a007388 */ /* 0x000fe80000000800 */
[----:B---3--:R-:W1:Y:S02]  /*06d0*/  SHFL.IDX PT, R25, R10, R29, 0x1f ;  /* 0x00001f1d0a197589 */ /* 0x008e6400000e0000 */
[----:B-1----:R-:W-:-:S04]  /*06e0*/  IMAD.IADD R25, R25, 0x1, R24 ;  /* 0x0000000119197824 */ /* 0x002fc800078e0218 */
[----:B0-----:R-:W-:-:S05]  /*06f0*/  IMAD.WIDE.U32 R12, R25, 0x4, R4 ;  /* 0x00000004190c7825 */ /* 0x001fca00078e0004 */
[----:B------:R3:W-:Y:S02]  /*0700*/  STG.E desc[UR6][R12.64], R23 ;  /* 0x000000170c007986 */ /* 0x0007e4000c101906 */
.L_x_10:
[----:B------:R-:W-:Y:S05]  /*0710*/  BSYNC.RECONVERGENT B4 ;  /* 0x0000000000047941 */ /* 0x000fea0003800200 */
.L_x_9:
[----:B-1----:R-:W4:Y:S01]  /*0720*/  LDG.E R10, desc[UR6][R2.64] ;  /* 0x00000006020a7981 */ /* 0x002f22000c1e1900 */
[----:B------:R-:W-:-:S05]  /*0730*/  VIADD R21, R21, 0x1 ;  /* 0x0000000115157836 */ /* 0x000fca0000000000 */
[----:B----4-:R-:W-:-:S13]  /*0740*/  ISETP.GE.U32.AND P1, PT, R21, R10, PT ;  /* 0x0000000a1500720c */ /* 0x010fda0003f26070 */
[----:B------:R-:W-:Y:S05]  /*0750*/  @!P1 BRA `(.L_x_11) ;  /* 0xfffffffc00249947 */ /* 0x000fea000383ffff */
[----:B------:R-:W-:Y:S05]  /*0760*/  BSYNC.RECONVERGENT B3 ;  /* 0x0000000000037941 */ /* 0x000fea0003800200 */
.L_x_8:
[----:B------:R-:W1:Y:S02]  /*0770*/  LDC.64 R2, c[0x0][0x3a8] ;  /* 0x0000ea00ff027b82 */ /* 0x000e640000000a00 */
[----:B-1----:R1:W5:Y:S02]  /*0780*/  LDG.E R9, desc[UR6][R2.64] ;  /* 0x0000000602097981 */ /* 0x002364000c1e1900 */
.L_x_7:
[----:B------:R-:W-:Y:S05]  /*0790*/  BSYNC.RECONVERGENT B2 ;  /* 0x0000000000027941 */ /* 0x000fea0003800200 */
.L_x_6:
[----:B------:R-:W-:-:S05]  /*07a0*/  IMAD.IADD R16, R19, 0x1, R16 ;  /* 0x0000000113107824 */ /* 0x000fca00078e0210 */
[----:B-----5:R-:W-:-:S13]  /*07b0*/  ISETP.GE.U32.AND P1, PT, R16, R9, PT ;  /* 0x000000091000720c */ /* 0x020fda0003f26070 */
[----:B------:R-:W-:Y:S05]  /*07c0*/  @!P1 BRA `(.L_x_12) ;  /* 0xfffffff800c89947 */ /* 0x000fea000383ffff */
.L_x_5:
[----:B------:R-:W-:Y:S05]  /*07d0*/  BSYNC.RECONVERGENT B1 ;  /* 0x0000000000017941 */ /* 0x000fea0003800200 */
.L_x_4:
[----:B------:R-:W4:Y:S01]  /*07e0*/  S2UR UR10, SR_CgaCtaId ;  /* 0x00000000000a79c3 */ /* 0x000f220000008800 */
[----:B------:R-:W-:-:S07]  /*07f0*/  UMOV UR9, 0x400 ;  /* 0x0000040000097882 */ /* 0x000fce0000000000 */
[----:B------:R-:W-:Y:S01]  /*0800*/  BAR.SYNC.DEFER_BLOCKING 0x0 ;  /* 0x0000000000007b1d */ /* 0x000fe20000010000 */
[----:B------:R-:W-:Y:S01]  /*0810*/  UIADD3 UR4, UPT, UPT, UR9, 0x4048, URZ ;  /* 0x0000404809047890 */ /* 0x000fe2000fffe0ff */
[----:B0-----:R-:W-:-:S04]  /*0820*/  SHF.R.U32.HI R5, RZ, 0x4, R15 ;  /* 0x00000004ff057819 */ /* 0x001fc8000001160f */
[----:B------:R-:W-:Y:S01]  /*0830*/  BSSY.RECONVERGENT B1, `(.L_x_13) ;  /* 0x000001d000017945 */ /* 0x000fe20003800200 */
[----:B----4-:R-:W-:-:S06]  /*0840*/  ULEA UR4, UR10, UR4, 0x18 ;  /* 0x000000040a047291 */ /* 0x010fcc000f8ec0ff */
[----:B------:R-:W-:Y:S01]  /*0850*/  LEA R4, R17, UR4, 0x2 ;  /* 0x0000000411047c11 */ /* 0x000fe2000f8e10ff */
[----:B------:R-:W-:Y:S06]  /*0860*/  @!P0 BRA `(.L_x_14) ;  /* 0x0000000000648947 */ /* 0x000fec0003800000 */
[----:B-1----:R-:W0:Y:S01]  /*0870*/  LDS R2, [R18] ;  /* 0x0000000012027984 */ /* 0x002e220000000800 */
[----:B------:R-:W-:Y:S01]  /*0880*/  VOTE.ANY R3, PT, PT ;  /* 0x0000000000037806 */ /* 0x000fe200038e0100 */
[----:B------:R-:W-:-:S03]  /*0890*/  UIADD3 UR4, UPT, UPT, UR9, 0x2000, URZ ;  /* 0x0000200009047890 */ /* 0x000fc6000fffe0ff */
[----:B------:R-:W-:Y:S01]  /*08a0*/  ISETP.EQ.U32.AND P0, PT, R3, -0x1, PT ;  /* 0xffffffff0300780c */ /* 0x000fe20003f02070 */
[----:B------:R-:W-:-:S12]  /*08b0*/  ULEA UR4, UR10, UR4, 0x18 ;  /* 0x000000040a047291 */ /* 0x000fd8000f8ec0ff */
[----:B0-----:R0:W1:Y:S01]  /*08c0*/  @!P0 ATOMS.ADD R3, [UR4], R2 ;  /* 0x00000002ff03898c */ /* 0x0010620008000004 */
[----:B------:R-:W-:Y:S05]  /*08d0*/  @!P0 BRA `(.L_x_15) ;  /* 0x0000000000448947 */ /* 0x000fea0003800000 */
[----:B-1----:R-:W1:Y:S01]  /*08e0*/  SHFL.UP P0, R3, R2, 0x1, RZ ;  /* 0x0420000002037989 */ /* 0x002e6200000000ff */
[----:B------:R-:W-:Y:S01]  /*08f0*/  IMAD.MOV.U32 R6, RZ, RZ, R2 ;  /* 0x000000ffff067224 */ /* 0x000fe200078e0002 */
[----:B------:R-:W4:Y:S01]  /*0900*/  S2R R7, SR_LANEID ;  /* 0x0000000000077919 */ /* 0x000f220000000000 */
[----:B-1----:R-:W-:-:S05]  /*0910*/  @P0 IADD3 R6, PT, PT, R2, R3, RZ ;  /* 0x0000000302060210 */ /* 0x002fca0007ffe0ff */
[----:B------:R-:W1:Y:S01]  /*0920*/  SHFL.UP P0, R3, R6, 0x2, RZ ;  /* 0x0440000006037989 */ /* 0x000e6200000000ff */
[----:B----4-:R-:W-:Y:S01]  /*0930*/  ISETP.EQ.U32.AND P1, PT, R7, 0x1f, PT ;  /* 0x0000001f0700780c */ /* 0x010fe20003f22070 */
[----:B-1----:R-:W-:-:S05]  /*0940*/  @P0 IMAD.IADD.U32 R6, R6, 0x1, R3 ;  /* 0x0000000106060824 */ /* 0x002fca00078e0003 */
[----:B------:R-:W1:Y:S02]  /*0950*/  SHFL.UP P0, R3, R6, 0x4, RZ ;  /* 0x0480000006037989 */ /* 0x000e6400000000ff */
[----:B-1----:R-:W-:-:S05]  /*0960*/  @P0 IMAD.IADD.U32 R6, R6, 0x1, R3 ;  /* 0x0000000106060824 */ /* 0x002fca00078e0003 */
[----:B------:R-:W1:Y:S02]  /*0970*/  SHFL.UP P0, R3, R6, 0x8, RZ ;  /* 0x0500000006037989 */ /* 0x000e6400000000ff */
[----:B-1----:R-:W-:-:S05]  /*0980*/  @P0 IMAD.IADD.U32 R6, R6, 0x1, R3 ;  /* 0x0000000106060824 */ /* 0x002fca00078e0003 */
[----:B------:R-:W1:Y:S02]  /*0990*/  SHFL.UP P0, R3, R6, 0x10, RZ ;  /* 0x0600000006037989 */ /* 0x000e6400000000ff */
[----:B-1----:R-:W-:-:S05]  /*09a0*/  @P0 IMAD.IADD.U32 R6, R6, 0x1, R3 ;  /* 0x0000000106060824 */ /* 0x002fca00078e0003 */
[----:B0-----:R-:W0:Y:S04]  /*09b0*/  @P1 ATOMS.ADD R2, [UR4], R6 ;  /* 0x00000006ff02198c */ /* 0x001e280008000004 */
[----:B------:R-:W-:Y:S04]  /*09c0*/  SHFL.UP P0, R8, R6, 0x1, RZ ;  /* 0x0420000006087989 */ /* 0x000fe800000000ff */
[----:B0-----:R-:W0:Y:S02]  /*09d0*/  SHFL.IDX PT, R3, R2, 0x1f, 0x1f ;  /* 0x03e01f0002037f89 */ /* 0x001e2400000e0000 */
[----:B0-----:R-:W-:-:S07]  /*09e0*/  @P0 IMAD.IADD.U32 R3, R3, 0x1, R8 ;  /* 0x0000000103030824 */ /* 0x001fce00078e0008 */
.L_x_15:
[----:B-1----:R4:W-:Y:S02]  /*09f0*/  STS [R4], R3 ;  /* 0x0000000304007388 */ /* 0x0029e40000000800 */
.L_x_14:
[----:B------:R-:W-:Y:S05]  /*0a00*/  BSYNC.RECONVERGENT B1 ;  /* 0x0000000000017941 */ /* 0x000fea0003800200 */
.L_x_13:
[----:B------:R-:W-:Y:S06]  /*0a10*/  BAR.SYNC.DEFER_BLOCKING 0x0 ;  /* 0x0000000000007b1d */ /* 0x000fec0000010000 */
[----:B------:R-:W-:Y:S01]  /*0a20*/  BSSY.RECONVERGENT B1, `(.L_x_16) ;  /* 0x00000bf000017945 */ /* 0x000fe20003800200 */
[----:B------:R-:W5:Y:S02]  /*0a30*/  LDS R18, [R18] ;  /* 0x0000000012127984 */ /* 0x000f640000000800 */
[----:B-----5:R-:W-:-:S13]  /*0a40*/  ISETP.GE.U32.AND P0, PT, R5, R18, PT ;  /* 0x000000120500720c */ /* 0x020fda0003f06070 */
[----:B------:R-:W-:Y:S05]  /*0a50*/  @P0 BRA `(.L_x_17) ;  /* 0x0000000800ec0947 */ /* 0x000fea0003800000 */
[----:B----4-:R-:W4:Y:S01]  /*0a60*/  LDS R4, [R4] ;  /* 0x0000000004047984 */ /* 0x010f220000000800 */
[----:B------:R-:W-:Y:S01]  /*0a70*/  VIADDMNMX.U32 R6, R5, 0x20, R18, !PT ;  /* 0x0000002005067846 */ /* 0x000fe20007800012 */
[----:B------:R-:W-:Y:S01]  /*0a80*/  BSSY.RECONVERGENT B2, `(.L_x_18) ;  /* 0x0000035000027945 */ /* 0x000fe20003800200 */
[----:B-1----:R-:W-:-:S05]  /*0a90*/  LOP3.LUT R3, RZ, R5, RZ, 0x33, !PT ;  /* 0x00000005ff037212 */ /* 0x002fca00078e33ff */
[----:B------:R-:W-:-:S05]  /*0aa0*/  IMAD.IADD R6, R6, 0x1, R3 ;  /* 0x0000000106067824 */ /* 0x000fca00078e0203 */
[----:B0-----:R-:W-:-:S04]  /*0ab0*/  LOP3.LUT R2, R6, 0x60, RZ, 0xc0, !PT ;  /* 0x0000006006027812 */ /* 0x001fc800078ec0ff */
[----:B------:R-:W-:-:S13]  /*0ac0*/  ISETP.NE.AND P0, PT, R2, 0x60, PT ;  /* 0x000000600200780c */ /* 0x000fda0003f05270 */
[----:B------:R-:W-:Y:S05]  /*0ad0*/  @!P0 BRA `(.L_x_19) ;  /* 0x0000000000bc8947 */ /* 0x000fea0003800000 */
[----:B------:R-:W0:Y:S01]  /*0ae0*/  LDC.64 R2, c[0x0][0x3a0] ;  /* 0x0000e800ff027b82 */ /* 0x000e220000000a00 */
[----:B------:R-:W-:Y:S01]  /*0af0*/  LEA.HI R7, R6, 0x1, RZ, 0x1b ;  /* 0x0000000106077811 */ /* 0x000fe200078fd8ff */
[----:B------:R-:W-:Y:S01]  /*0b00*/  UIADD3 UR4, UPT, UPT, UR9, 0x2008, URZ ;  /* 0x0000200809047890 */ /* 0x000fe2000fffe0ff */
[----:B----4-:R-:W-:Y:S01]  /*0b10*/  IMAD.IADD R19, R5, 0x1, R4 ;  /* 0x0000000105137824 */ /* 0x010fe200078e0204 */
[----:B------:R-:W-:Y:S01]  /*0b20*/  ULEA UR5, UR10, UR9, 0x18 ;  /* 0x000000090a057291 */ /* 0x000fe2000f8ec0ff */
[C---:B------:R-:W-:Y:S01]  /*0b30*/  LOP3.LUT R10, R7.reuse, 0x3, RZ, 0xc0, !PT ;  /* 0x00000003070a7812 */ /* 0x040fe200078ec0ff */
[----:B------:R-:W-:Y:S01]  /*0b40*/  IMAD.SHL.U32 R8, R7, 0x20, RZ ;  /* 0x0000002007087824 */ /* 0x000fe200078e00ff */
[----:B------:R-:W-:Y:S02]  /*0b50*/  ULEA UR4, UR10, UR4, 0x18 ;  /* 0x000000040a047291 */ /* 0x000fe4000f8ec0ff */
[----:B------:R-:W-:Y:S02]  /*0b60*/  IADD3 R10, PT, PT, -R10, RZ, RZ ;  /* 0x000000ff0a0a7210 */ /* 0x000fe40007ffe1ff */
[----:B---3--:R-:W-:Y:S01]  /*0b70*/  LOP3.LUT R12, R8, 0x60, RZ, 0xc0, !PT ;  /* 0x00000060080c7812 */ /* 0x008fe200078ec0ff */
[----:B------:R-:W-:Y:S01]  /*0b80*/  IMAD R8, R5, 0x40, R0 ;  /* 0x0000004005087824 */ /* 0x000fe200078e0200 */
[----:B------:R-:W-:-:S03]  /*0b90*/  LEA R7, R19, UR5, 0x2 ;  /* 0x0000000513077c11 */ /* 0x000fc6000f8e10ff */
[----:B------:R-:W-:Y:S02]  /*0ba0*/  IMAD.IADD R5, R5, 0x1, R12 ;  /* 0x0000000105057824 */ /* 0x000fe400078e020c */
[----:B------:R-:W-:-:S07]  /*0bb0*/  VIADD R11, R8, UR4 ;  /* 0x00000004080b7c36 */ /* 0x000fce0008000000 */
.L_x_23:
[----:B------:R-:W-:Y:S01]  /*0bc0*/  ISETP.GE.U32.AND P1, PT, R19, 0x800, PT ;  /* 0x000008001300780c */ /* 0x000fe20003f26070 */
[----:B------:R-:W-:Y:S01]  /*0bd0*/  VIADD R10, R10, 0x1 ;  /* 0x000000010a0a7836 */ /* 0x000fe20000000000 */
[----:B------:R-:W-:Y:S04]  /*0be0*/  BSSY.RECONVERGENT B3, `(.L_x_20) ;  /* 0x000001a000037945 */ /* 0x000fe80003800200 */
[----:B------:R-:W-:-:S07]  /*0bf0*/  ISETP.NE.AND P0, PT, R10, RZ, PT ;  /* 0x000000ff0a00720c */ /* 0x000fce0003f05270 */
[----:B---3--:R-:W-:Y:S06]  /*0c00*/  @!P1 BRA `(.L_x_21) ;  /* 0x0000000000549947 */ /* 0x008fec0003800000 */
[----:B------:R-:W1:Y:S01]  /*0c10*/  S2R R13, SR_LANEID ;  /* 0x00000000000d7919 */ /* 0x000e620000000000 */
[----:B------:R-:W-:Y:S01]  /*0c20*/  VOTEU.ANY UR8, UPT, PT ;  /* 0x0000000000087886 */ /* 0x000fe200038e0100 */
[----:B------:R-:W3:Y:S01]  /*0c30*/  LDC.64 R8, c[0x0][0x3b0] ;  /* 0x0000ec00ff087b82 */ /* 0x000ee20000000a00 */
[----:B------:R-:W1:Y:S08]  /*0c40*/  FLO.U32 R12, UR8 ;  /* 0x00000008000c7d00 */ /* 0x000e7000080e0000 */
[----:B------:R-:W3:Y:S01]  /*0c50*/  POPC R17, UR8 ;  /* 0x0000000800117d09 */ /* 0x000ee20008000000 */
[----:B-1----:R-:W-:-:S13]  /*0c60*/  ISETP.EQ.U32.AND P1, PT, R12, R13, PT ;  /* 0x0000000d0c00720c */ /* 0x002fda0003f22070 */
[----:B---3--:R-:W3:Y:S01]  /*0c70*/  @P1 ATOMG.E.ADD.STRONG.GPU PT, R17, desc[UR6][R8.64], R17 ;  /* 0x80000011081119a8 */ /* 0x008ee200081ef106 */
[----:B------:R-:W1:Y:S01]  /*0c80*/  S2UR UR5, SR_CgaCtaId ;  /* 0x00000000000579c3 */ /* 0x000e620000008800 */
[----:B------:R-:W-:Y:S01]  /*0c90*/  UMOV UR4, 0x400 ;  /* 0x0000040000047882 */ /* 0x000fe20000000000 */
[----:B------:R-:W-:Y:S01]  /*0ca0*/  IMAD.MOV.U32 R20, RZ, RZ, 0x800 ;  /* 0x00000800ff147424 */ /* 0x000fe200078e00ff */
[----:B------:R-:W4:Y:S01]  /*0cb0*/  S2R R16, SR_LTMASK ;  /* 0x0000000000107919 */ /* 0x000f220000003900 */
[----:B-1----:R-:W-:-:S09]  /*0cc0*/  ULEA UR4, UR5, UR4, 0x18 ;  /* 0x0000000405047291 */ /* 0x002fd2000f8ec0ff */
[----:B------:R-:W-:Y:S01]  /*0cd0*/  STS [UR4+0x2000], R20 ;  /* 0x00200014ff007988 */ /* 0x000fe20008000804 */
[----:B----4-:R-:W-:-:S03]  /*0ce0*/  LOP3.LUT R16, R16, UR8, RZ, 0xc0, !PT ;  /* 0x0000000810107c12 */ /* 0x010fc6000f8ec0ff */
[----:B------:R-:W-:Y:S01]  /*0cf0*/  LDS R13, [R11] ;  /* 0x000000000b0d7984 */ /* 0x000fe20000000800 */
[----:B------:R-:W1:Y:S03]  /*0d00*/  POPC R21, R16 ;  /* 0x0000001000157309 */ /* 0x000e660000000000 */
[----:B---3--:R-:W1:Y:S02]  /*0d10*/  SHFL.IDX PT, R12, R17, R12, 0x1f ;  /* 0x00001f0c110c7589 */ /* 0x008e6400000e0000 */
[----:B-1----:R-:W-:-:S04]  /*0d20*/  IMAD.IADD R9, R12, 0x1, R21 ;  /* 0x000000010c097824 */ /* 0x002fc800078e0215 */
[----:B0-----:R-:W-:-:S05]  /*0d30*/  IMAD.WIDE.U32 R8, R9, 0x4, R2 ;  /* 0x0000000409087825 */ /* 0x001fca00078e0002 */
[----:B------:R3:W-:Y:S01]  /*0d40*/  STG.E desc[UR6][R8.64], R13 ;  /* 0x0000000d08007986 */ /* 0x0007e2000c101906 */
[----:B------:R-:W-:Y:S05]  /*0d50*/  BRA `(.L_x_22) ;  /* 0x0000000000087947 */ /* 0x000fea0003800000 */
.L_x_21:
[----:B------:R-:W1:Y:S04]  /*0d60*/  LDS R8, [R11] ;  /* 0x000000000b087984 */ /* 0x000e680000000800 */
[----:B-1----:R1:W-:Y:S02]  /*0d70*/  STS [R7], R8 ;  /* 0x0000000807007388 */ /* 0x0023e40000000800 */
.L_x_22:
[----:B------:R-:W-:Y:S05]  /*0d80*/  BSYNC.RECONVERGENT B3 ;  /* 0x0000000000037941 */ /* 0x000fea0003800200 */
.L_x_20:
[----:B------:R-:W-:Y:S02]  /*0d90*/  VIADD R11, R11, 0x800 ;  /* 0x000008000b0b7836 */ /* 0x000fe40000000000 */
[----:B-1----:R-:W-:Y:S02]  /*0da0*/  VIADD R7, R7, 0x80 ;  /* 0x0000008007077836 */ /* 0x002fe40000000000 */
[----:B------:R-:W-:Y:S01]  /*0db0*/  VIADD R19, R19, 0x20 ;  /* 0x0000002013137836 */ /* 0x000fe20000000000 */
[----:B------:R-:W-:Y:S06]  /*0dc0*/  @P0 BRA `(.L_x_23) ;  /* 0xfffffffc007c0947 */ /* 0x000fec000383ffff */
.L_x_19:
[----:B------:R-:W-:Y:S05]  /*0dd0*/  BSYNC.RECONVERGENT B2 ;  /* 0x0000000000027941 */ /* 0x000fea0003800200 */
.L_x_18:
[----:B------:R-:W-:-:S13]  /*0de0*/  ISETP.GE.U32.AND P0, PT, R6, 0x60, PT ;  /* 0x000000600600780c */ /* 0x000fda0003f06070 */
[----:B------:R-:W-:Y:S05]  /*0df0*/  @!P0 BRA `(.L_x_17) ;  /* 0x0000000800048947 */ /* 0x000fea0003800000 */
[----:B------:R-:W1:Y:S01]  /*0e00*/  S2R R7, SR_CgaCtaId ;  /* 0x0000000000077919 */ /* 0x000e620000008800 */
[----:B0-----:R-:W0:Y:S01]  /*0e10*/  LDC.64 R2, c[0x0][0x3a0] ;  /* 0x0000e800ff027b82 */ /* 0x001e220000000a00 */
[----:B------:R-:W-:Y:S01]  /*0e20*/  MOV R6, 0x400 ;  /* 0x0000040000067802 */ /* 0x000fe20000000f00 */
[----:B----4-:R-:W-:Y:S02]  /*0e30*/  IMAD.IADD R4, R4, 0x1, R5 ;  /* 0x0000000104047824 */ /* 0x010fe400078e0205 */
[C---:B------:R-:W-:Y:S02]  /*0e40*/  IMAD R0, R5.reuse, 0x40, R0 ;  /* 0x0000004005007824 */ /* 0x040fe400078e0200 */
[----:B---3--:R-:W-:Y:S02]  /*0e50*/  VIADD R8, R6, 0x2008 ;  /* 0x0000200806087836 */ /* 0x008fe40000000000 */
[----:B------:R-:W-:Y:S01]  /*0e60*/  VIADD R5, R5, 0x40 ;  /* 0x0000004005057836 */ /* 0x000fe20000000000 */
[----:B-1----:R-:W-:-:S02]  /*0e70*/  LEA R9, R7, R6, 0x18 ;  /* 0x0000000607097211 */ /* 0x002fc400078ec0ff */
[----:B------:R-:W-:Y:S02]  /*0e80*/  LEA R7, R7, R8, 0x18 ;  /* 0x0000000807077211 */ /* 0x000fe400078ec0ff */
[----:B------:R-:W-:Y:S02]  /*0e90*/  LEA R6, R4, R9, 0x2 ;  /* 0x0000000904067211 */ /* 0x000fe400078e10ff */
[----:B------:R-:W-:-:S03]  /*0ea0*/  IADD3 R0, PT, PT, R0, 0x1000, R7 ;  /* 0x0000100000007810 */ /* 0x000fc60007ffe007 */
[----:B------:R-:W-:-:S07]  /*0eb0*/  VIADD R6, R6, 0x100 ;  /* 0x0000010006067836 */ /* 0x000fce0000000000 */
.L_x_35:
[C---:B------:R-:W-:Y:S01]  /*0ec0*/  ISETP.GT.U32.AND P1, PT, R4.reuse, 0x7ff, PT ;  /* 0x000007ff0400780c */ /* 0x040fe20003f24070 */
[----:B------:R-:W-:Y:S01]  /*0ed0*/  VIADD R8, R4, 0x20 ;  /* 0x0000002004087836 */ /* 0x000fe20000000000 */
[----:B------:R-:W-:Y:S04]  /*0ee0*/  BSSY.RECONVERGENT B2, `(.L_x_24) ;  /* 0x0000019000027945 */ /* 0x000fe80003800200 */
[----:B------:R-:W-:-:S07]  /*0ef0*/  ISETP.GE.U32.AND P0, PT, R8, 0x800, PT ;  /* 0x000008000800780c */ /* 0x000fce0003f06070 */
[----:B------:R-:W1:Y:S04]  /*0f00*/  @!P1 LDS R7, [R0+-0x1000] ;  /* 0xfff0000000079984 */ /* 0x000e680000000800 */
[----:B-1----:R1:W-:Y:S01]  /*0f10*/  @!P1 STS [R6+-0x100], R7 ;  /* 0xffff000706009388 */ /* 0x0023e20000000800 */
[----:B------:R-:W-:Y:S05]  /*0f20*/  @!P1 BRA `(.L_x_25) ;  /* 0x0000000000509947 */ /* 0x000fea0003800000 */
[----:B-1----:R-:W1:Y:S01]  /*0f30*/  S2R R7, SR_LANEID ;  /* 0x0000000000077919 */ /* 0x002e620000000000 */
        /* <DEDUP_REMOVED lines=13> */
[----:B------:R-:W-:Y:S01]  /*1010*/  LDS R7, [R0+-0x1000] ;  /* 0xfff0000000077984 */ /* 0x000fe20000000800 */
[----:B------:R-:W1:Y:S03]  /*1020*/  POPC R13, R12 ;  /* 0x0000000c000d7309 */ /* 0x000e660000000000 */
[----:B---3--:R-:W1:Y:S02]  /*1030*/  SHFL.IDX PT, R10, R11, R10, 0x1f ;  /* 0x00001f0a0b0a7589 */ /* 0x008e6400000e0000 */
[----:B-1----:R-:W-:-:S04]  /*1040*/  IMAD.IADD R9, R10, 0x1, R13 ;  /* 0x000000010a097824 */ /* 0x002fc800078e020d */
[----:B0-----:R-:W-:-:S05]  /*1050*/  IMAD.WIDE.U32 R8, R9, 0x4, R2 ;  /* 0x0000000409087825 */ /* 0x001fca00078e0002 */
[----:B------:R3:W-:Y:S02]  /*1060*/  STG.E desc[UR6][R8.64], R7 ;  /* 0x0000000708007986 */ /* 0x0007e4000c101906 */
.L_x_25:
[----:B------:R-:W-:Y:S05]  /*1070*/  BSYNC.RECONVERGENT B2 ;  /* 0x0000000000027941 */ /* 0x000fea0003800200 */
.L_x_24:
[----:B------:R-:W-:Y:S04]  /*1080*/  BSSY.RECONVERGENT B2, `(.L_x_26) ;  /* 0x0000019000027945 */ /* 0x000fe80003800200 */
[----:B------:R-:W-:Y:S05]  /*1090*/  @!P0 BRA `(.L_x_27) ;  /* 0x0000000000548947 */ /* 0x000fea0003800000 */
[----:B-1-3--:R-:W1:Y:S01]  /*10a0*/  S2R R7, SR_LANEID ;  /* 0x0000000000077919 */ /* 0x00ae620000000000 */
        /* <DEDUP_REMOVED lines=18> */
[----:B------:R0:W-:Y:S01]  /*11d0*/  STG.E desc[UR6][R8.64], R7 ;  /* 0x0000000708007986 */ /* 0x0001e2000c101906 */
[----:B------:R-:W-:Y:S05]  /*11e0*/  BRA `(.L_x_28) ;  /* 0x0000000000087947 */ /* 0x000fea0003800000 */
.L_x_27:
[----:B-1-3--:R-:W1:Y:S04]  /*11f0*/  LDS R7, [R0+-0x800] ;  /* 0xfff8000000077984 */ /* 0x00ae680000000800 */
[----:B-1----:R1:W-:Y:S02]  /*1200*/  STS [R6+-0x80], R7 ;  /* 0xffff800706007388 */ /* 0x0023e40000000800 */
.L_x_28:
[----:B------:R-:W-:Y:S05]  /*1210*/  BSYNC.RECONVERGENT B2 ;  /* 0x0000000000027941 */ /* 0x000fea0003800200 */
.L_x_26:
[----:B01----:R-:W-:Y:S01]  /*1220*/  VIADD R7, R4, 0x40 ;  /* 0x0000004004077836 */ /* 0x003fe20000000000 */
[----:B------:R-:W-:Y:S04]  /*1230*/  BSSY.RECONVERGENT B2, `(.L_x_29) ;  /* 0x000001a000027945 */ /* 0x000fe80003800200 */
[----:B------:R-:W-:-:S13]  /*1240*/  ISETP.GE.U32.AND P0, PT, R7, 0x800, PT ;  /* 0x000008000700780c */ /* 0x000fda0003f06070 */
[----:B------:R-:W-:Y:S05]  /*1250*/  @!P0 BRA `(.L_x_30) ;  /* 0x0000000000548947 */ /* 0x000fea0003800000 */
[----:B------:R-:W0:Y:S01]  /*1260*/  S2R R7, SR_LANEID ;  /* 0x0000000000077919 */ /* 0x000e220000000000 */
[----:B------:R-:W-:Y:S01]  /*1270*/  VOTEU.ANY UR8, UPT, PT ;  /* 0x0000000000087886 */ /* 0x000fe200038e0100 */
[----:B------:R-:W1:Y:S01]  /*1280*/  LDC.64 R8, c[0x0][0x3b0] ;  /* 0x0000ec00ff087b82 */ /* 0x000e620000000a00 */
[----:B------:R-:W0:Y:S08]  /*1290*/  FLO.U32 R10, UR8 ;  /* 0x00000008000a7d00 */ /* 0x000e3000080e0000 */
[----:B------:R-:W1:Y:S01]  /*12a0*/  POPC R11, UR8 ;  /* 0x00000008000b7d09 */ /* 0x000e620008000000 */
[----:B0-----:R-:W-:-:S13]  /*12b0*/  ISETP.EQ.U32.AND P0, PT, R10, R7, PT ;  /* 0x000000070a00720c */ /* 0x001fda0003f02070 */
[----:B-1----:R-:W3:Y:S01]  /*12c0*/  @P0 ATOMG.E.ADD.STRONG.GPU PT, R11, desc[UR6][R8.64], R11 ;  /* 0x8000000b080b09a8 */ /* 0x002ee200081ef106 */
[----:B------:R-:W0:Y:S01]  /*12d0*/  S2UR UR5, SR_CgaCtaId ;  /* 0x00000000000579c3 */ /* 0x000e220000008800 */
[----:B------:R-:W-:Y:S01]  /*12e0*/  UMOV UR4, 0x400 ;  /* 0x0000040000047882 */ /* 0x000fe20000000000 */
[----:B------:R-:W-:Y:S01]  /*12f0*/  IMAD.MOV.U32 R16, RZ, RZ, 0x800 ;  /* 0x00000800ff107424 */ /* 0x000fe200078e00ff */
[----:B------:R-:W1:Y:S01]  /*1300*/  S2R R12, SR_LTMASK ;  /* 0x00000000000c7919 */ /* 0x000e620000003900 */
[----:B0-----:R-:W-:-:S09]  /*1310*/  ULEA UR4, UR5, UR4, 0x18 ;  /* 0x0000000405047291 */ /* 0x001fd2000f8ec0ff */
[----:B------:R-:W-:Y:S01]  /*1320*/  STS [UR4+0x2000], R16 ;  /* 0x00200010ff007988 */ /* 0x000fe20008000804 */
[----:B-1----:R-:W-:-:S03]  /*1330*/  LOP3.LUT R12, R12, UR8, RZ, 0xc0, !PT ;  /* 0x000000080c0c7c12 */ /* 0x002fc6000f8ec0ff */
[----:B------:R-:W-:Y:S01]  /*1340*/  LDS R7, [R0] ;  /* 0x0000000000077984 */ /* 0x000fe20000000800 */
[----:B------:R-:W0:Y:S03]  /*1350*/  POPC R13, R12 ;  /* 0x0000000c000d7309 */ /* 0x000e260000000000 */
[----:B---3--:R-:W0:Y:S02]  /*1360*/  SHFL.IDX PT, R10, R11, R10, 0x1f ;  /* 0x00001f0a0b0a7589 */ /* 0x008e2400000e0000 */
[----:B0-----:R-:W-:-:S04]  /*1370*/  IMAD.IADD R9, R10, 0x1, R13 ;  /* 0x000000010a097824 */ /* 0x001fc800078e020d */
[----:B------:R-:W-:-:S05]  /*1380*/  IMAD.WIDE.U32 R8, R9, 0x4, R2 ;  /* 0x0000000409087825 */ /* 0x000fca00078e0002 */
[----:B------:R0:W-:Y:S01]  /*1390*/  STG.E desc[UR6][R8.64], R7 ;  /* 0x0000000708007986 */ /* 0x0001e2000c101906 */
[----:B------:R-:W-:Y:S05]  /*13a0*/  BRA `(.L_x_31) ;  /* 0x0000000000087947 */ /* 0x000fea0003800000 */
.L_x_30:
[----:B------:R-:W0:Y:S04]  /*13b0*/  LDS R7, [R0] ;  /* 0x0000000000077984 */ /* 0x000e280000000800 */
[----:B0-----:R1:W-:Y:S02]  /*13c0*/  STS [R6], R7 ;  /* 0x0000000706007388 */ /* 0x0013e40000000800 */
.L_x_31:
[----:B------:R-:W-:Y:S05]  /*13d0*/  BSYNC.RECONVERGENT B2 ;  /* 0x0000000000027941 */ /* 0x000fea0003800200 */
.L_x_29:
[----:B01----:R-:W-:Y:S01]  /*13e0*/  IADD3 R7, PT, PT, R4, 0x60, RZ ;  /* 0x0000006004077810 */ /* 0x003fe20007ffe0ff */
[----:B------:R-:W-:Y:S03]  /*13f0*/  BSSY.RECONVERGENT B2, `(.L_x_32) ;  /* 0x000001a000027945 */ /* 0x000fe60003800200 */
        /* <DEDUP_REMOVED lines=16> */
[----:B------:R-:W-:Y:S01]  /*1500*/  LDS R7, [R0+0x800] ;  /* 0x0008000000077984 */ /* 0x000fe20000000800 */
[----:B------:R-:W0:Y:S03]  /*1510*/  POPC R13, R12 ;  /* 0x0000000c000d7309 */ /* 0x000e260000000000 */
[----:B---3--:R-:W0:Y:S02]  /*1520*/  SHFL.IDX PT, R10, R11, R10, 0x1f ;  /* 0x00001f0a0b0a7589 */ /* 0x008e2400000e0000 */
[----:B0-----:R-:W-:-:S04]  /*1530*/  IMAD.IADD R9, R10, 0x1, R13 ;  /* 0x000000010a097824 */ /* 0x001fc800078e020d */
[----:B------:R-:W-:-:S05]  /*1540*/  IMAD.WIDE.U32 R8, R9, 0x4, R2 ;  /* 0x0000000409087825 */ /* 0x000fca00078e0002 */
[----:B------:R0:W-:Y:S01]  /*1550*/  STG.E desc[UR6][R8.64], R7 ;  /* 0x0000000708007986 */ /* 0x0001e2000c101906 */
[----:B------:R-:W-:Y:S05]  /*1560*/  BRA `(.L_x_34) ;  /* 0x0000000000087947 */ /* 0x000fea0003800000 */
.L_x_33:
[----:B------:R-:W0:Y:S04]  /*1570*/  LDS R7, [R0+0x800] ;  /* 0x0008000000077984 */ /* 0x000e280000000800 */
[----:B0-----:R1:W-:Y:S02]  /*1580*/  STS [R6+0x80], R7 ;  /* 0x0000800706007388 */ /* 0x0013e40000000800 */
.L_x_34:
[----:B------:R-:W-:Y:S05]  /*1590*/  BSYNC.RECONVERGENT B2 ;  /* 0x0000000000027941 */ /* 0x000fea0003800200 */
.L_x_32:
[C---:B01----:R-:W-:Y:S02]  /*15a0*/  VIADD R7, R5.reuse, 0x40 ;  /* 0x0000004005077836 */ /* 0x043fe40000000000 */
[----:B------:R-:W-:Y:S02]  /*15b0*/  VIADD R5, R5, 0x80 ;  /* 0x0000008005057836 */ /* 0x000fe40000000000 */
[----:B------:R-:W-:Y:S01]  /*15c0*/  VIADD R4, R4, 0x80 ;  /* 0x0000008004047836 */ /* 0x000fe20000000000 */
[----:B------:R-:W-:Y:S01]  /*15d0*/  ISETP.GE.U32.AND P0, PT, R7, R18, PT ;  /* 0x000000120700720c */ /* 0x000fe20003f06070 */
[----:B------:R-:W-:Y:S02]  /*15e0*/  VIADD R6, R6, 0x200 ;  /* 0x0000020006067836 */ /* 0x000fe40000000000 */
[----:B------:R-:W-:-:S10]  /*15f0*/  VIADD R0, R0, 0x2000 ;  /* 0x0000200000007836 */ /* 0x000fd40000000000 */
[----:B------:R-:W-:Y:S05]  /*1600*/  @!P0 BRA `(.L_x_35) ;  /* 0xfffffff8002c8947 */ /* 0x000fea000383ffff */
.L_x_17:
[----:B------:R-:W-:Y:S05]  /*1610*/  BSYNC.RECONVERGENT B1 ;  /* 0x0000000000017941 */ /* 0x000fea0003800200 */
.L_x_16:
[----:B------:R-:W-:Y:S01]  /*1620*/  BAR.SYNC.DEFER_BLOCKING 0x0 ;  /* 0x0000000000007b1d */ /* 0x000fe20000010000 */
[----:B------:R-:W-:-:S05]  /*1630*/  ISETP.NE.AND P0, PT, R15, RZ, PT ;  /* 0x000000ff0f00720c */ /* 0x000fca0003f05270 */
[----:B------:R-:W-:Y:S08]  /*1640*/  BSSY.RECONVERGENT B1, `(.L_x_36) ;  /* 0x0000014000017945 */ /* 0x000ff00003800200 */
[----:B------:R-:W-:Y:S05]  /*1650*/  @P0 BRA `(.L_x_37) ;  /* 0x0000000000480947 */ /* 0x000fea0003800000 */
[----:B------:R-:W5:Y:S01]  /*1660*/  S2UR UR5, SR_CgaCtaId ;  /* 0x00000000000579c3 */ /* 0x000f620000008800 */
[----:B------:R-:W-:Y:S01]  /*1670*/  UMOV UR4, 0x400 ;  /* 0x0000040000047882 */ /* 0x000fe20000000000 */
[----:B------:R-:W2:Y:S06]  /*1680*/  S2R R5, SR_LANEID ;  /* 0x0000000000057919 */ /* 0x000eac0000000000 */
[----:B01--4-:R-:W0:Y:S01]  /*1690*/  LDC.64 R2, c[0x0][0x3b0] ;  /* 0x0000ec00ff027b82 */ /* 0x013e220000000a00 */
[----:B-----5:R-:W-:-:S03]  /*16a0*/  ULEA UR4, UR5, UR4, 0x18 ;  /* 0x0000000405047291 */ /* 0x020fc6000f8ec0ff */
[----:B------:R-:W-:Y:S02]  /*16b0*/  VOTEU.ANY UR5, UPT, PT ;  /* 0x0000000000057886 */ /* 0x000fe400038e0100 */
[----:B------:R-:W2:Y:S01]  /*16c0*/  FLO.U32 R4, UR5 ;  /* 0x0000000500047d00 */ /* 0x000ea200080e0000 */
[----:B------:R-:W-:-:S03]  /*16d0*/  UPOPC UR8, UR5 ;  /* 0x00000005000872bf */ /* 0x000fc60008000000 */
[----:B------:R-:W1:Y:S01]  /*16e0*/  LDS R0, [UR4+0x2000] ;  /* 0x00200004ff007984 */ /* 0x000e620008000800 */
[----:B--2---:R-:W-:Y:S02]  /*16f0*/  ISETP.EQ.U32.AND P0, PT, R4, R5, PT ;  /* 0x000000050400720c */ /* 0x004fe40003f02070 */
[----:B-1----:R-:W-:-:S11]  /*1700*/  IMAD R5, R0, UR8, RZ ;  /* 0x0000000800057c24 */ /* 0x002fd6000f8e02ff */
[----:B0-----:R-:W2:Y:S01]  /*1710*/  @P0 ATOMG.E.ADD.STRONG.GPU PT, R3, desc[UR6][R2.64], R5 ;  /* 0x80000005020309a8 */ /* 0x001ea200081ef106 */
[----:B------:R-:W0:Y:S02]  /*1720*/  S2R R6, SR_LTMASK ;  /* 0x0000000000067919 */ /* 0x000e240000003900 */
[----:B0-----:R-:W-:-:S06]  /*1730*/  LOP3.LUT R6, R6, UR5, RZ, 0xc0, !PT ;  /* 0x0000000506067c12 */ /* 0x001fcc000f8ec0ff */
[----:B------:R-:W0:Y:S01]  /*1740*/  POPC R6, R6 ;  /* 0x0000000600067309 */ /* 0x000e220000000000 */
[----:B--2---:R-:W0:Y:S02]  /*1750*/  SHFL.IDX PT, R7, R3, R4, 0x1f ;  /* 0x00001f0403077589 */ /* 0x004e2400000e0000 */
[----:B0-----:R-:W-:-:S05]  /*1760*/  IMAD R0, R0, R6, R7 ;  /* 0x0000000600007224 */ /* 0x001fca00078e0207 */
[----:B------:R0:W-:Y:S02]  /*1770*/  STS [UR4+0x2004], R0 ;  /* 0x00200400ff007988 */ /* 0x0001e40008000804 */
.L_x_37:
[----:B------:R-:W-:Y:S05]  /*1780*/  BSYNC.RECONVERGENT B1 ;  /* 0x0000000000017941 */ /* 0x000fea0003800200 */
.L_x_36:
[----:B------:R-:W5:Y:S08]  /*1790*/  S2UR UR5, SR_CgaCtaId ;  /* 0x00000000000579c3 */ /* 0x000f700000008800 */
[----:B------:R-:W-:Y:S06]  /*17a0*/  BAR.SYNC.DEFER_BLOCKING 0x0 ;  /* 0x0000000000007b1d */ /* 0x000fec0000010000 */
[----:B------:R-:W-:-:S02]  /*17b0*/  UMOV UR4, 0x400 ;  /* 0x0000040000047882 */ /* 0x000fc40000000000 */
[----:B-----5:R-:W-:-:S09]  /*17c0*/  ULEA UR4, UR5, UR4, 0x18 ;  /* 0x0000000405047291 */ /* 0x020fd2000f8ec0ff */
[----:B------:R-:W5:Y:S02]  /*17d0*/  LDS.64 R6, [UR4+0x2000] ;  /* 0x00200004ff067984 */ /* 0x000f640008000a00 */
[----:B-----5:R-:W-:-:S13]  /*17e0*/  ISETP.GE.U32.AND P0, PT, R15, R6, PT ;  /* 0x000000060f00720c */ /* 0x020fda0003f06070 */
[----:B------:R-:W-:Y:S05]  /*17f0*/  @P0 EXIT ;  /* 0x000000000000094d */ /* 0x000fea0003800000 */
[----:B----4-:R-:W4:Y:S02]  /*1800*/  LDC.64 R4, c[0x0][0x3a0] ;  /* 0x0000e800ff047b82 */ /* 0x010f240000000a00 */
.L_x_38:
[C---:B0-----:R-:W-:Y:S01]  /*1810*/  LEA R0, R15.reuse, UR4, 0x2 ;  /* 0x000000040f007c11 */ /* 0x041fe2000f8e10ff */
[----:B-1----:R-:W-:Y:S02]  /*1820*/  IMAD.IADD R3, R15, 0x1, R7 ;  /* 0x000000010f037824 */ /* 0x002fe400078e0207 */
[----:B------:R-:W-:Y:S02]  /*1830*/  IMAD.IADD R15, R14, 0x1, R15 ;  /* 0x000000010e0f7824 */ /* 0x000fe400078e020f */
[----:B---3--:R-:W0:Y:S01]  /*1840*/  LDS R9, [R0] ;  /* 0x0000000000097984 */ /* 0x008e220000000800 */
[----:B----4-:R-:W-:Y:S02]  /*1850*/  IMAD.WIDE.U32 R2, R3, 0x4, R4 ;  /* 0x0000000403027825 */ /* 0x010fe400078e0004 */
[----:B------:R-:W-:-:S03]  /*1860*/  ISETP.GE.U32.AND P0, PT, R15, R6, PT ;  /* 0x000000060f00720c */ /* 0x000fc60003f06070 */
[----:B0-----:R0:W-:Y:S10]  /*1870*/  STG.E desc[UR6][R2.64], R9 ;  /* 0x0000000902007986 */ /* 0x0011f4000c101906 */
[----:B------:R-:W-:Y:S05]  /*1880*/  @!P0 BRA `(.L_x_38) ;  /* 0xfffffffc00e08947 */ /* 0x000fea000383ffff */
[----:B------:R-:W-:Y:S05]  /*1890*/  EXIT ;  /* 0x000000000000794d */ /* 0x000fea0003800000 */
.L_x_39:
[----:B------:R-:W-:-:S00]  /*18a0*/  BRA `(.L_x_39) ;  /* 0xfffffffc00fc7947 */ /* 0x000fc0000383ffff */
[----:B------:R-:W-:-:S00]  /*18b0*/  NOP ;  /* 0x0000000000007918 */ /* 0x000fc00000000000 */
        /* <DEDUP_REMOVED lines=12> */
.L_x_61:


//--------------------- .text._Z24gpu_block_queuing_kernelPjS_S_S_S_S_S_ --------------------------
	.section	.text._Z24gpu_block_queuing_kernelPjS_S_S_S_S_S_,"ax",@progbits
	.align	128
        .global         _Z24gpu_block_queuing_kernelPjS_S_S_S_S_S_
        .type           _Z24gpu_block_queuing_kernelPjS_S_S_S_S_S_,@function
        .size           _Z24gpu_block_queuing_kernelPjS_S_S_S_S_S_,(.L_x_62 - _Z24gpu_block_queuing_kernelPjS_S_S_S_S_S_)
        .other          _Z24gpu_block_queuing_kernelPjS_S_S_S_S_S_,@"STO_CUDA_ENTRY STV_DEFAULT"
_Z24gpu_block_queuing_kernelPjS_S_S_S_S_S_:
.text._Z24gpu_block_queuing_kernelPjS_S_S_S_S_S_:
[----:B------:R-:W-:Y:S01]  /*0000*/  LDC R1, c[0x0][0x37c] ;  /* 0x0000df00ff017b82 */ /* 0x000fe20000000800 */
[----:B------:R-:W0:Y:S07]  /*0010*/  S2R R13, SR_TID.X ;  /* 0x00000000000d7919 */ /* 0x000e2e0000002100 */
[----:B------:R-:W1:Y:S01]  /*0020*/  LDC.64 R2, c[0x0][0x3a8] ;  /* 0x0000ea00ff027b82 */ /* 0x000e620000000a00 */
[----:B------:R-:W1:Y:S01]  /*0030*/  LDCU.64 UR6, c[0x0][0x358] ;  /* 0x00006b00ff0677ac */ /* 0x000e620008000a00 */
[----:B0-----:R-:W-:-:S13]  /*0040*/  ISETP.NE.AND P0, PT, R13, RZ, PT ;  /* 0x000000ff0d00720c */ /* 0x001fda0003f05270 */
[----:B------:R-:W0:Y:S01]  /*0050*/  @!P0 S2R R5, SR_CgaCtaId ;  /* 0x0000000000058919 */ /* 0x000e220000008800 */
[----:B------:R-:W-:-:S04]  /*0060*/  @!P0 MOV R0, 0x400 ;  /* 0x0000040000008802 */ /* 0x000fc80000000f00 */
[----:B0-----:R-:W-:-:S05]  /*0070*/  @!P0 LEA R5, R5, R0, 0x18 ;  /* 0x0000000005058211 */ /* 0x001fca00078ec0ff */
[----:B------:R0:W-:Y:S01]  /*0080*/  @!P0 STS [R5+0x2000], RZ ;  /* 0x002000ff05008388 */ /* 0x0001e20000000800 */
[----:B------:R-:W-:Y:S06]  /*0090*/  BAR.SYNC.DEFER_BLOCKING 0x0 ;  /* 0x0000000000007b1d */ /* 0x000fec0000010000 */
[----:B-1----:R-:W2:Y:S02]  /*00a0*/  LDG.E R3, desc[UR6][R2.64] ;  /* 0x0000000602037981 */ /* 0x002ea4000c1e1900 */
[----:B------:R-:W1:Y:S01]  /*00b0*/  S2UR UR4, SR_CTAID.X ;  /* 0x00000000000479c3 */ /* 0x000e620000002500 */
[----:B------:R-:W-:Y:S07]  /*00c0*/  BSSY.RECONVERGENT B0, `(.L_x_40) ;  /* 0x000004f000007945 */ /* 0x000fee0003800200 */
[----:B------:R-:W1:Y:S02]  /*00d0*/  LDC R0, c[0x0][0x360] ;  /* 0x0000d800ff007b82 */ /* 0x000e640000000800 */
[----:B-1----:R-:W-:-:S05]  /*00e0*/  IMAD R12, R0, UR4, R13 ;  /* 0x00000004000c7c24 */ /* 0x002fca000f8e020d */
[----:B--2---:R-:W-:-:S13]  /*00f0*/  ISETP.GE.U32.AND P0, PT, R12, R3, PT ;  /* 0x000000030c00720c */ /* 0x004fda0003f06070 */
[----:B0-----:R-:W-:Y:S05]  /*0100*/  @P0 BRA `(.L_x_41) ;  /* 0x0000000400280947 */ /* 0x001fea0003800000 */
[----:B------:R-:W0:Y:S01]  /*0110*/  LDCU UR4, c[0x0][0x370] ;  /* 0x00006e00ff0477ac */ /* 0x000e220008000800 */
[----:B------:R-:W-:Y:S02]  /*0120*/  IMAD.MOV.U32 R7, RZ, RZ, R3 ;  /* 0x000000ffff077224 */ /* 0x000fe400078e0003 */
[----:B0-----:R-:W-:-:S07]  /*0130*/  IMAD R15, R0, UR4, RZ ;  /* 0x00000004000f7c24 */ /* 0x001fce000f8e02ff */
.L_x_48:
[----:B0-----:R-:W0:Y:S08]  /*0140*/  LDC.64 R2, c[0x0][0x398] ;  /* 0x0000e600ff027b82 */ /* 0x001e300000000a00 */
[----:B------:R-:W1:Y:S01]  /*0150*/  LDC.64 R8, c[0x0][0x380] ;  /* 0x0000e000ff087b82 */ /* 0x000e620000000a00 */
        /* <DEDUP_REMOVED lines=9> */
[----:B------:R-:W-:Y:S05]  /*01f0*/  @P0 BRA `(.L_x_43) ;  /* 0x0000000000dc0947 */ /* 0x000fea0003800000 */
[----:B------:R-:W0:Y:S01]  /*0200*/  LDC.64 R6, c[0x0][0x3a0] ;  /* 0x0000e800ff067b82 */ /* 0x000e220000000a00 */
[----:B------:R-:W-:Y:S07]  /*0210*/  BSSY.RECONVERGENT B2, `(.L_x_44) ;  /* 0x0000033000027945 */ /* 0x000fee0003800200 */
[----:B------:R-:W1:Y:S08]  /*0220*/  LDC.64 R4, c[0x0][0x388] ;  /* 0x0000e200ff047b82 */ /* 0x000e700000000a00 */
[----:B------:R-:W2:Y:S02]  /*0230*/  LDC.64 R2, c[0x0][0x390] ;  /* 0x0000e400ff027b82 */ /* 0x000ea40000000a00 */
.L_x_47:
[----:B-1----:R-:W-:-:S05]  /*0240*/  IMAD.WIDE.U32 R10, R17, 0x4, R4 ;  /* 0x00000004110a7825 */ /* 0x002fca00078e0004 */
[----:B--2---:R-:W2:Y:S01]  /*0250*/  LDG.E R19, desc[UR6][R10.64] ;  /* 0x000000060a137981 */ /* 0x004ea2000c1e1900 */
[----:B------:R-:W-:Y:S02]  /*0260*/  IMAD.MOV.U32 R23, RZ, RZ, 0x1 ;  /* 0x00000001ff177424 */ /* 0x000fe400078e00ff */
[----:B--2---:R-:W-:-:S06]  /*0270*/  IMAD.WIDE.U32 R20, R19, 0x4, R2 ;  /* 0x0000000413147825 */ /* 0x004fcc00078e0002 */
[----:B------:R-:W2:Y:S01]  /*0280*/  ATOMG.E.EXCH.STRONG.GPU PT, R20, desc[UR6][R20.64], R23 ;  /* 0x80000017141479a8 */ /* 0x000ea2000c1ef106 */
[----:B------:R-:W-:Y:S01]  /*0290*/  BSSY.RECONVERGENT B3, `(.L_x_45) ;  /* 0x0000026000037945 */ /* 0x000fe20003800200 */
[----:B--2---:R-:W-:-:S13]  /*02a0*/  ISETP.NE.AND P0, PT, R20, RZ, PT ;  /* 0x000000ff1400720c */ /* 0x004fda0003f05270 */
[----:B------:R-:W-:Y:S05]  /*02b0*/  @P0 BRA `(.L_x_46) ;  /* 0x00000000008c0947 */ /* 0x000fea0003800000 */
[----:B------:R-:W1:Y:S01]  /*02c0*/  S2R R16, SR_LANEID ;  /* 0x0000000000107919 */ /* 0x000e620000000000 */
[----:B------:R-:W-:Y:S01]  /*02d0*/  VOTEU.ANY UR4, UPT, PT ;  /* 0x0000000000047886 */ /* 0x000fe200038e0100 */
[----:B------:R-:W-:Y:S01]  /*02e0*/  MOV R21, 0x400 ;  /* 0x0000040000157802 */ /* 0x000fe20000000f00 */
[----:B------:R-:W1:Y:S01]  /*02f0*/  FLO.U32 R23, UR4 ;  /* 0x0000000400177d00 */ /* 0x000e6200080e0000 */
[----:B------:R-:W2:Y:S03]  /*0300*/  S2R R14, SR_CgaCtaId ;  /* 0x00000000000e7919 */ /* 0x000ea60000008800 */
[----:B------:R-:W-:Y:S01]  /*0310*/  VIADD R11, R21, 0x2000 ;  /* 0x00002000150b7836 */ /* 0x000fe20000000000 */
[----:B------:R-:W3:Y:S03]  /*0320*/  S2R R18, SR_LTMASK ;  /* 0x0000000000127919 */ /* 0x000ee60000003900 */
[----:B------:R-:W4:Y:S01]  /*0330*/  POPC R20, UR4 ;  /* 0x0000000400147d09 */ /* 0x000f220008000000 */
[----:B-1----:R-:W-:-:S02]  /*0340*/  ISETP.EQ.U32.AND P0, PT, R23, R16, PT ;  /* 0x000000101700720c */ /* 0x002fc40003f02070 */
[----:B--2---:R-:W-:Y:S02]  /*0350*/  LEA R11, R14, R11, 0x18 ;  /* 0x0000000b0e0b7211 */ /* 0x004fe400078ec0ff */
[----:B---3--:R-:W-:-:S04]  /*0360*/  LOP3.LUT R22, R18, UR4, RZ, 0xc0, !PT ;  /* 0x0000000412167c12 */ /* 0x008fc8000f8ec0ff */
[----:B------:R-:W1:Y:S05]  /*0370*/  POPC R25, R22 ;  /* 0x0000001600197309 */ /* 0x000e6a0000000000 */
[----:B----4-:R-:W2:Y:S04]  /*0380*/  @P0 ATOMS.ADD R20, [R11], R20 ;  /* 0x000000140b14038c */ /* 0x010ea80000000000 */
[----:B--2---:R-:W1:Y:S02]  /*0390*/  SHFL.IDX PT, R10, R20, R23, 0x1f ;  /* 0x00001f17140a7589 */ /* 0x004e6400000e0000 */
[----:B-1----:R-:W-:-:S05]  /*03a0*/  IMAD.IADD R10, R10, 0x1, R25 ;  /* 0x000000010a0a7824 */ /* 0x002fca00078e0219 */
[----:B------:R-:W-:-:S13]  /*03b0*/  ISETP.GT.U32.AND P0, PT, R10, 0x7ff, PT ;  /* 0x000007ff0a00780c */ /* 0x000fda0003f04070 */
[----:B------:R-:W-:-:S05]  /*03c0*/  @!P0 LEA R25, R14, R21, 0x18 ;  /* 0x000000150e198211 */ /* 0x000fca00078ec0ff */
[----:B------:R-:W-:-:S05]  /*03d0*/  @!P0 IMAD R10, R10, 0x4, R25 ;  /* 0x000000040a0a8824 */ /* 0x000fca00078e0219 */
[----:B------:R1:W-:Y:S01]  /*03e0*/  @!P0 STS [R10], R19 ;  /* 0x000000130a008388 */ /* 0x0003e20000000800 */
[----:B------:R-:W-:Y:S05]  /*03f0*/  @!P0 BRA `(.L_x_46) ;  /* 0x00000000003c8947 */ /* 0x000fea0003800000 */
[----:B------:R-:W-:Y:S01]  /*0400*/  VOTEU.ANY UR4, UPT, PT ;  /* 0x0000000000047886 */ /* 0x000fe200038e0100 */
[----:B-1----:R-:W1:Y:S01]  /*0410*/  LDC.64 R10, c[0x0][0x3b0] ;  /* 0x0000ec00ff0a7b82 */ /* 0x002e620000000a00 */
[----:B------:R-:W2:Y:S08]  /*0420*/  FLO.U32 R27, UR4 ;  /* 0x00000004001b7d00 */ /* 0x000eb000080e0000 */
[----:B------:R-:W1:Y:S01]  /*0430*/  POPC R25, UR4 ;  /* 0x0000000400197d09 */ /* 0x000e620008000000 */
[----:B--2---:R-:W-:-:S13]  /*0440*/  ISETP.EQ.U32.AND P0, PT, R27, R16, PT ;  /* 0x000000101b00720c */ /* 0x004fda0003f02070 */
[----:B-1----:R-:W2:Y:S01]  /*0450*/  @P0 ATOMG.E.ADD.STRONG.GPU PT, R10, desc[UR6][R10.64], R25 ;  /* 0x800000190a0a09a8 */ /* 0x002ea200081ef106 */
[----:B------:R-:W-:Y:S02]  /*0460*/  LOP3.LUT R18, R18, UR4, RZ, 0xc0, !PT ;  /* 0x0000000412127c12 */ /* 0x000fe4000f8ec0ff */
[----:B------:R-:W-:Y:S01]  /*0470*/  LEA R29, R14, R21, 0x18 ;  /* 0x000000150e1d7211 */ /* 0x000fe200078ec0ff */
[----:B------:R-:W-:-:S03]  /*0480*/  IMAD.MOV.U32 R14, RZ, RZ, 0x800 ;  /* 0x00000800ff0e7424 */ /* 0x000fc600078e00ff */
[----:B------:R-:W1:Y:S02]  /*0490*/  POPC R18, R18 ;  /* 0x0000001200127309 */ /* 0x000e640000000000 */
[----:B------:R-:W-:Y:S04]  /*04a0*/  STS [R29+0x2000], R14 ;  /* 0x0020000e1d007388 */ /* 0x000fe80000000800 */
[----:B--2---:R-:W1:Y:S02]  /*04b0*/  SHFL.IDX PT, R23, R10, R27, 0x1f ;  /* 0x00001f1b0a177589 */ /* 0x004e6400000e0000 */
[----:B-1----:R-:W-:-:S04]  /*04c0*/  IMAD.IADD R23, R23, 0x1, R18 ;  /* 0x0000000117177824 */ /* 0x002fc800078e0212 */
[----:B0-----:R-:W-:-:S05]  /*04d0*/  IMAD.WIDE.U32 R20, R23, 0x4, R6 ;  /* 0x0000000417147825 */ /* 0x001fca00078e0006 */
[----:B------:R2:W-:Y:S02]  /*04e0*/  STG.E desc[UR6][R20.64], R19 ;  /* 0x0000001314007986 */ /* 0x0005e4000c101906 */
.L_x_46:
[----:B------:R-:W-:Y:S05]  /*04f0*/  BSYNC.RECONVERGENT B3 ;  /* 0x0000000000037941 */ /* 0x000fea0003800200 */
.L_x_45:
[----:B-1----:R-:W3:Y:S01]  /*0500*/  LDG.E R10, desc[UR6][R8.64] ;  /* 0x00000006080a7981 */ /* 0x002ee2000c1e1900 */
[----:B------:R-:W-:-:S05]  /*0510*/  VIADD R17, R17, 0x1 ;  /* 0x0000000111117836 */ /* 0x000fca0000000000 */
[----:B---3--:R-:W-:-:S13]  /*0520*/  ISETP.GE.U32.AND P0, PT, R17, R10, PT ;  /* 0x0000000a1100720c */ /* 0x008fda0003f06070 */
[----:B------:R-:W-:Y:S05]  /*0530*/  @!P0 BRA `(.L_x_47) ;  /* 0xfffffffc00408947 */ /* 0x000fea000383ffff */
[----:B------:R-:W-:Y:S05]  /*0540*/  BSYNC.RECONVERGENT B2 ;  /* 0x0000000000027941 */ /* 0x000fea0003800200 */
.L_x_44:
[----:B------:R-:W0:Y:S02]  /*0550*/  LDC.64 R2, c[0x0][0x3a8] ;  /* 0x0000ea00ff027b82 */ /* 0x000e240000000a00 */
[----:B0-----:R0:W5:Y:S02]  /*0560*/  LDG.E R7, desc[UR6][R2.64] ;  /* 0x0000000602077981 */ /* 0x001164000c1e1900 */
.L_x_43:
[----:B------:R-:W-:Y:S05]  /*0570*/  BSYNC.RECONVERGENT B1 ;  /* 0x0000000000017941 */ /* 0x000fea0003800200 */
.L_x_42:
[----:B------:R-:W-:-:S05]  /*0580*/  IMAD.IADD R12, R15, 0x1, R12 ;  /* 0x000000010f0c7824 */ /* 0x000fca00078e020c */
[----:B-----5:R-:W-:-:S13]  /*0590*/  ISETP.GE.U32.AND P0, PT, R12, R7, PT ;  /* 0x000000070c00720c */ /* 0x020fda0003f06070 */
[----:B------:R-:W-:Y:S05]  /*05a0*/  @!P0 BRA `(.L_x_48) ;  /* 0xfffffff800e48947 */ /* 0x000fea000383ffff */
.L_x_41:
[----:B------:R-:W-:Y:S05]  /*05b0*/  BSYNC.RECONVERGENT B0 ;  /* 0x0000000000007941 */ /* 0x000fea0003800200 */
.L_x_40:
[----:B------:R-:W-:Y:S01]  /*05c0*/  BAR.SYNC.DEFER_BLOCKING 0x0 ;  /* 0x0000000000007b1d */ /* 0x000fe20000010000 */
[----:B------:R-:W-:-:S05]  /*05d0*/  ISETP.NE.AND P0, PT, R13, RZ, PT ;  /* 0x000000ff0d00720c */ /* 0x000fca0003f05270 */
[----:B------:R-:W-:Y:S08]  /*05e0*/  BSSY.RECONVERGENT B0, `(.L_x_49) ;  /* 0x0000014000007945 */ /* 0x000ff00003800200 */
[----:B------:R-:W-:Y:S05]  /*05f0*/  @P0 BRA `(.L_x_50) ;  /* 0x0000000000480947 */ /* 0x000fea0003800000 */
[----:B------:R-:W1:Y:S01]  /*0600*/  S2UR UR5, SR_CgaCtaId ;  /* 0x00000000000579c3 */ /* 0x000e620000008800 */
[----:B------:R-:W-:Y:S01]  /*0610*/  UMOV UR4, 0x400 ;  /* 0x0000040000047882 */ /* 0x000fe20000000000 */
[----:B------:R-:W3:Y:S06]  /*0620*/  S2R R5, SR_LANEID ;  /* 0x0000000000057919 */ /* 0x000eec0000000000 */
[----:B0-----:R-:W0:Y:S01]  /*0630*/  LDC.64 R2, c[0x0][0x3b0] ;  /* 0x0000ec00ff027b82 */ /* 0x001e220000000a00 */
[----:B-1----:R-:W-:-:S03]  /*0640*/  ULEA UR4, UR5, UR4, 0x18 ;  /* 0x0000000405047291 */ /* 0x002fc6000f8ec0ff */
[----:B------:R-:W-:Y:S02]  /*0650*/  VOTEU.ANY UR5, UPT, PT ;  /* 0x0000000000057886 */ /* 0x000fe400038e0100 */
[----:B------:R-:W3:Y:S01]  /*0660*/  FLO.U32 R6, UR5 ;  /* 0x0000000500067d00 */ /* 0x000ee200080e0000 */
[----:B------:R-:W-:-:S03]  /*0670*/  UPOPC UR8, UR5 ;  /* 0x00000005000872bf */ /* 0x000fc60008000000 */
[----:B------:R-:W1:Y:S01]  /*0680*/  LDS R4, [UR4+0x2000] ;  /* 0x00200004ff047984 */ /* 0x000e620008000800 */
[----:B---3--:R-:W-:Y:S02]  /*0690*/  ISETP.EQ.U32.AND P0, PT, R6, R5, PT ;  /* 0x000000050600720c */ /* 0x008fe40003f02070 */
[----:B-1----:R-:W-:-:S11]  /*06a0*/  IMAD R5, R4, UR8, RZ ;  /* 0x0000000804057c24 */ /* 0x002fd6000f8e02ff */
[----:B0-----:R-:W3:Y:S01]  /*06b0*/  @P0 ATOMG.E.ADD.STRONG.GPU PT, R3, desc[UR6][R2.64], R5 ;  /* 0x80000005020309a8 */ /* 0x001ee200081ef106 */
[----:B------:R-:W0:Y:S02]  /*06c0*/  S2R R8, SR_LTMASK ;  /* 0x0000000000087919 */ /* 0x000e240000003900 */
[----:B0-----:R-:W-:-:S06]  /*06d0*/  LOP3.LUT R8, R8, UR5, RZ, 0xc0, !PT ;  /* 0x0000000508087c12 */ /* 0x001fcc000f8ec0ff */
[----:B------:R-:W0:Y:S01]  /*06e0*/  POPC R8, R8 ;  /* 0x0000000800087309 */ /* 0x000e220000000000 */
[----:B---3--:R-:W0:Y:S02]  /*06f0*/  SHFL.IDX PT, R7, R3, R6, 0x1f ;  /* 0x00001f0603077589 */ /* 0x008e2400000e0000 */
[----:B0-----:R-:W-:-:S05]  /*0700*/  IMAD R4, R4, R8, R7 ;  /* 0x0000000804047224 */ /* 0x001fca00078e0207 */
[----:B------:R1:W-:Y:S02]  /*0710*/  STS [UR4+0x2004], R4 ;  /* 0x00200404ff007988 */ /* 0x0003e40008000804 */
.L_x_50:
[----:B------:R-:W-:Y:S05]  /*0720*/  BSYNC.RECONVERGENT B0 ;  /* 0x0000000000007941 */ /* 0x000fea0003800200 */
.L_x_49:
[----:B------:R-:W3:Y:S08]  /*0730*/  S2UR UR5, SR_CgaCtaId ;  /* 0x00000000000579c3 */ /* 0x000ef00000008800 */
[----:B------:R-:W-:Y:S06]  /*0740*/  BAR.SYNC.DEFER_BLOCKING 0x0 ;  /* 0x0000000000007b1d */ /* 0x000fec0000010000 */
[----:B------:R-:W-:-:S02]  /*0750*/  UMOV UR4, 0x400 ;  /* 0x0000040000047882 */ /* 0x000fc40000000000 */
[----:B---3--:R-:W-:-:S09]  /*0760*/  ULEA UR4, UR5, UR4, 0x18 ;  /* 0x0000000405047291 */ /* 0x008fd2000f8ec0ff */
[----:B------:R-:W3:Y:S02]  /*0770*/  LDS.64 R6, [UR4+0x2000] ;  /* 0x00200004ff067984 */ /* 0x000ee40008000a00 */
[----:B---3--:R-:W-:-:S13]  /*0780*/  ISETP.GE.U32.AND P0, PT, R13, R6, PT ;  /* 0x000000060d00720c */ /* 0x008fda0003f06070 */
[----:B------:R-:W-:Y:S05]  /*0790*/  @P0 EXIT ;  /* 0x000000000000094d */ /* 0x000fea0003800000 */
[----:B-1----:R-:W1:Y:S02]  /*07a0*/  LDC.64 R4, c[0x0][0x3a0] ;  /* 0x0000e800ff047b82 */ /* 0x002e640000000a00 */
.L_x_51:
[C---:B------:R-:W-:Y:S01]  /*07b0*/  LEA R8, R13.reuse, UR4, 0x2 ;  /* 0x000000040d087c11 */ /* 0x040fe2000f8e10ff */
[----:B0--3--:R-:W-:Y:S02]  /*07c0*/  IMAD.IADD R3, R13, 0x1, R7 ;  /* 0x000000010d037824 */ /* 0x009fe400078e0207 */
[----:B------:R-:W-:Y:S02]  /*07d0*/  IMAD.IADD R13, R0, 0x1, R13 ;  /* 0x00000001000d7824 */ /* 0x000fe400078e020d */
[----:B------:R-:W0:Y:S01]  /*07e0*/  LDS R9, [R8] ;  /* 0x0000000008097984 */ /* 0x000e220000000800 */
[----:B-1----:R-:W-:Y:S02]  /*07f0*/  IMAD.WIDE.U32 R2, R3, 0x4, R4 ;  /* 0x0000000403027825 */ /* 0x002fe400078e0004 */
[----:B------:R-:W-:-:S03]  /*0800*/  ISETP.GE.U32.AND P0, PT, R13, R6, PT ;  /* 0x000000060d00720c */ /* 0x000fc60003f06070 */
[----:B0-----:R3:W-:Y:S10]  /*0810*/  STG.E desc[UR6][R2.64], R9 ;  /* 0x0000000902007986 */ /* 0x0017f4000c101906 */
[----:B------:R-:W-:Y:S05]  /*0820*/  @!P0 BRA `(.L_x_51) ;  /* 0xfffffffc00e08947 */ /* 0x000fea000383ffff */
[----:B------:R-:W-:Y:S05]  /*0830*/  EXIT ;  /* 0x000000000000794d */ /* 0x000fea0003800000 */
.L_x_52:
        /* <DEDUP_REMOVED lines=12> */
.L_x_62:


//--------------------- .text._Z25gpu_global_queuing_kernelPjS_S_S_S_S_S_ --------------------------
	.section	.text._Z25gpu_global_queuing_kernelPjS_S_S_S_S_S_,"ax",@progbits
	.align	128
        .global         _Z25gpu_global_queuing_kernelPjS_S_S_S_S_S_
        .type           _Z25gpu_global_queuing_kernelPjS_S_S_S_S_S_,@function
        .size           _Z25gpu_global_queuing_kernelPjS_S_S_S_S_S_,(.L_x_63 - _Z25gpu_global_queuing_kernelPjS_S_S_S_S_S_)
        .other          _Z25gpu_global_queuing_kernelPjS_S_S_S_S_S_,@"STO_CUDA_ENTRY STV_DEFAULT"
_Z25gpu_global_queuing_kernelPjS_S_S_S_S_S_:
.text._Z25gpu_global_queuing_kernelPjS_S_S_S_S_S_:
[----:B------:R-:W-:Y:S08]  /*0000*/  LDC R1, c[0x0][0x37c] ;  /* 0x0000df00ff017b82 */ /* 0x000ff00000000800 */
[----:B------:R-:W0:Y:S01]  /*0010*/  LDC.64 R2, c[0x0][0x3a8] ;  /* 0x0000ea00ff027b82 */ /* 0x000e220000000a00 */
[----:B------:R-:W0:Y:S02]  /*0020*/  LDCU.64 UR4, c[0x0][0x358] ;  /* 0x00006b00ff0477ac */ /* 0x000e240008000a00 */
[----:B0-----:R-:W2:Y:S05]  /*0030*/  LDG.E R3, desc[UR4][R2.64] ;  /* 0x0000000402037981 */ /* 0x001eaa000c1e1900 */
[----:B------:R-:W0:Y:S01]  /*0040*/  S2UR UR6, SR_CTAID.X ;  /* 0x00000000000679c3 */ /* 0x000e220000002500 */
[----:B------:R-:W0:Y:S07]  /*0050*/  S2R R0, SR_TID.X ;  /* 0x0000000000007919 */ /* 0x000e2e0000002100 */
[----:B------:R-:W0:Y:S02]  /*0060*/  LDC R5, c[0x0][0x360] ;  /* 0x0000d800ff057b82 */ /* 0x000e240000000800 */
[----:B0-----:R-:W-:-:S05]  /*0070*/  IMAD R0, R5, UR6, R0 ;  /* 0x0000000605007c24 */ /* 0x001fca000f8e0200 */
[----:B--2---:R-:W-:-:S13]  /*0080*/  ISETP.GE.U32.AND P0, PT, R0, R3, PT ;  /* 0x000000030000720c */ /* 0x004fda0003f06070 */
[----:B------:R-:W-:Y:S05]  /*0090*/  @P0 EXIT ;  /* 0x000000000000094d */ /* 0x000fea0003800000 */
[----:B------:R-:W0:Y:S01]  /*00a0*/  LDCU UR6, c[0x0][0x370] ;  /* 0x00006e00ff0677ac */ /* 0x000e220008000800 */
[----:B------:R-:W-:Y:S01]  /*00b0*/  MOV R11, R3 ;  /* 0x00000003000b7202 */ /* 0x000fe20000000f00 */
[----:B0-----:R-:W-:-:S07]  /*00c0*/  IMAD R3, R5, UR6, RZ ;  /* 0x0000000605037c24 */ /* 0x001fce000f8e02ff */
.L_x_59:
[----:B0-----:R-:W0:Y:S08]  /*00d0*/  LDC.64 R6, c[0x0][0x398] ;  /* 0x0000e600ff067b82 */ /* 0x001e300000000a00 */
[----:B-1----:R-:W1:Y:S01]  /*00e0*/  LDC.64 R4, c[0x0][0x380] ;  /* 0x0000e000ff047b82 */ /* 0x002e620000000a00 */
[----:B0-----:R-:W-:-:S06]  /*00f0*/  IMAD.WIDE.U32 R6, R0, 0x4, R6 ;  /* 0x0000000400067825 */ /* 0x001fcc00078e0006 */
[----:B------:R-:W2:Y:S02]  /*0100*/  LDG.E R7, desc[UR4][R6.64] ;  /* 0x0000000406077981 */ /* 0x000ea4000c1e1900 */
[C---:B--2---:R-:W-:Y:S01]  /*0110*/  IADD3 R13, PT, PT, R7.reuse, 0x1, RZ ;  /* 0x00000001070d7810 */ /* 0x044fe20007ffe0ff */
[----:B-1----:R-:W-:-:S04]  /*0120*/  IMAD.WIDE.U32 R8, R7, 0x4, R4 ;  /* 0x0000000407087825 */ /* 0x002fc800078e0004 */
[----:B------:R-:W-:Y:S02]  /*0130*/  IMAD.WIDE.U32 R4, R13, 0x4, R4 ;  /* 0x000000040d047825 */ /* 0x000fe400078e0004 */
        /* <DEDUP_REMOVED lines=9> */
.L_x_58:
[----:B0-----:R-:W-:-:S05]  /*01d0*/  IMAD.WIDE.U32 R14, R13, 0x4, R6 ;  /* 0x000000040d0e7825 */ /* 0x001fca00078e0006 */
[----:B------:R-:W1:Y:S01]  /*01e0*/  LDG.E R21, desc[UR4][R14.64] ;  /* 0x000000040e157981 */ /* 0x000e62000c1e1900 */
[----:B------:R-:W-:Y:S02]  /*01f0*/  HFMA2 R19, -RZ, RZ, 0, 5.9604644775390625e-08 ;  /* 0x00000001ff137431 */ /* 0x000fe400000001ff */
[----:B-1----:R-:W-:-:S06]  /*0200*/  IMAD.WIDE.U32 R16, R21, 0x4, R8 ;  /* 0x0000000415107825 */ /* 0x002fcc00078e0008 */
[----:B------:R-:W3:Y:S01]  /*0210*/  ATOMG.E.EXCH.STRONG.GPU PT, R16, desc[UR4][R16.64], R19 ;  /* 0x80000013101079a8 */ /* 0x000ee2000c1ef104 */
[----:B------:R-:W-:Y:S01]  /*0220*/  BSSY.RECONVERGENT B2, `(.L_x_56) ;  /* 0x0000011000027945 */ /* 0x000fe20003800200 */
[----:B---3--:R-:W-:-:S13]  /*0230*/  ISETP.NE.AND P0, PT, R16, RZ, PT ;  /* 0x000000ff1000720c */ /* 0x008fda0003f05270 */
[----:B------:R-:W-:Y:S05]  /*0240*/  @P0 BRA `(.L_x_57) ;  /* 0x0000000000380947 */ /* 0x000fea0003800000 */
[----:B------:R-:W0:Y:S01]  /*0250*/  S2R R17, SR_LANEID ;  /* 0x0000000000117919 */ /* 0x000e220000000000 */
[----:B------:R-:W-:Y:S01]  /*0260*/  VOTEU.ANY UR6, UPT, PT ;  /* 0x0000000000067886 */ /* 0x000fe200038e0100 */
[----:B------:R-:W1:Y:S01]  /*0270*/  LDC.64 R14, c[0x0][0x3b0] ;  /* 0x0000ec00ff0e7b82 */ /* 0x000e620000000a00 */
[----:B------:R-:W0:Y:S08]  /*0280*/  FLO.U32 R2, UR6 ;  /* 0x0000000600027d00 */ /* 0x000e3000080e0000 */
[----:B------:R-:W1:Y:S01]  /*0290*/  POPC R19, UR6 ;  /* 0x0000000600137d09 */ /* 0x000e620008000000 */
[----:B0-----:R-:W-:-:S13]  /*02a0*/  ISETP.EQ.U32.AND P0, PT, R2, R17, PT ;  /* 0x000000110200720c */ /* 0x001fda0003f02070 */
[----:B-1----:R-:W3:Y:S01]  /*02b0*/  @P0 ATOMG.E.ADD.STRONG.GPU PT, R15, desc[UR4][R14.64], R19 ;  /* 0x800000130e0f09a8 */ /* 0x002ee200081ef104 */
[----:B------:R-:W0:Y:S02]  /*02c0*/  S2R R12, SR_LTMASK ;  /* 0x00000000000c7919 */ /* 0x000e240000003900 */
[----:B0-----:R-:W-:-:S06]  /*02d0*/  LOP3.LUT R12, R12, UR6, RZ, 0xc0, !PT ;  /* 0x000000060c0c7c12 */ /* 0x001fcc000f8ec0ff */
[----:B------:R-:W0:Y:S01]  /*02e0*/  POPC R12, R12 ;  /* 0x0000000c000c7309 */ /* 0x000e220000000000 */
[----:B---3--:R-:W0:Y:S02]  /*02f0*/  SHFL.IDX PT, R17, R15, R2, 0x1f ;  /* 0x00001f020f117589 */ /* 0x008e2400000e0000 */
[----:B0-----:R-:W-:-:S04]  /*0300*/  IMAD.IADD R17, R17, 0x1, R12 ;  /* 0x0000000111117824 */ /* 0x001fc800078e020c */
[----:B--2---:R-:W-:-:S05]  /*0310*/  IMAD.WIDE.U32 R16, R17, 0x4, R10 ;  /* 0x0000000411107825 */ /* 0x004fca00078e000a */
[----:B------:R0:W-:Y:S02]  /*0320*/  STG.E desc[UR4][R16.64], R21 ;  /* 0x0000001510007986 */ /* 0x0001e4000c101904 */
.L_x_57:
[----:B------:R-:W-:Y:S05]  /*0330*/  BSYNC.RECONVERGENT B2 ;  /* 0x0000000000027941 */ /* 0x000fea0003800200 */
.L_x_56:
[----:B------:R-:W3:Y:S01]  /*0340*/  LDG.E R2, desc[UR4][R4.64] ;  /* 0x0000000404027981 */ /* 0x000ee2000c1e1900 */
[----:B------:R-:W-:-:S04]  /*0350*/  IADD3 R13, PT, PT, R13, 0x1, RZ ;  /* 0x000000010d0d7810 */ /* 0x000fc80007ffe0ff */
[----:B---3--:R-:W-:-:S13]  /*0360*/  ISETP.GE.U32.AND P0, PT, R13, R2, PT ;  /* 0x000000020d00720c */ /* 0x008fda0003f06070 */
[----:B------:R-:W-:Y:S05]  /*0370*/  @!P0 BRA `(.L_x_58) ;  /* 0xfffffffc00948947 */ /* 0x000fea000383ffff */
[----:B------:R-:W-:Y:S05]  /*0380*/  BSYNC.RECONVERGENT B1 ;  /* 0x0000000000017941 */ /* 0x000fea0003800200 */
.L_x_55:
[----:B------:R-:W2:Y:S02]  /*0390*/  LDC.64 R4, c[0x0][0x3a8] ;  /* 0x0000ea00ff047b82 */ /* 0x000ea40000000a00 */
[----:B--2---:R1:W5:Y:S02]  /*03a0*/  LDG.E R11, desc[UR4][R4.64] ;  /* 0x00000004040b7981 */ /* 0x004364000c1e1900 */
.L_x_54:
[----:B------:R-:W-:Y:S05]  /*03b0*/  BSYNC.RECONVERGENT B0 ;  /* 0x0000000000007941 */ /* 0x000fea0003800200 */
.L_x_53:
[----:B------:R-:W-:-:S05]  /*03c0*/  IMAD.IADD R0, R3, 0x1, R0 ;  /* 0x0000000103007824 */ /* 0x000fca00078e0200 */
[----:B-----5:R-:W-:-:S13]  /*03d0*/  ISETP.GE.U32.AND P0, PT, R0, R11, PT ;  /* 0x0000000b0000720c */ /* 0x020fda0003f06070 */
[----:B------:R-:W-:Y:S05]  /*03e0*/  @!P0 BRA `(.L_x_59) ;  /* 0xfffffffc00388947 */ /* 0x000fea000383ffff */
[----:B------:R-:W-:Y:S05]  /*03f0*/  EXIT ;  /* 0x000000000000794d */ /* 0x000fea0003800000 */
.L_x_60:
        /* <DEDUP_REMOVED lines=16> */
.L_x_63:


//--------------------- .nv.shared._Z23gpu_warp_queuing_kernelPjS_S_S_S_S_S_ --------------------------
	.section	.nv.shared._Z23gpu_warp_queuing_kernelPjS_S_S_S_S_S_,"aw",@nobits
	.sectionflags	@""
	.align	4
.nv.shared._Z23gpu_warp_queuing_kernelPjS_S_S_S_S_S_:
	.zero		17544


//--------------------- .nv.shared.reserved.0     --------------------------
	.section	.nv.shared.reserved.0,"aw",@nobits
	.weak		__nv_reservedSMEM_offset_0_alias
	.size		__nv_reservedSMEM_offset_0_alias, 0, 64
	.other		__nv_reservedSMEM_offset_0_alias,@"STO_CUDA_RESERVED_SHARED STV_DEFAULT"
__nv_reservedSMEM_offset_0_alias:
	.zero		0
	.zero		64


//--------------------- .nv.shared._Z24gpu_block_queuing_kernelPjS_S_S_S_S_S_ --------------------------
	.section	.nv.shared._Z24gpu_block_queuing_kernelPjS_S_S_S_S_S_,"aw",@nobits
	.sectionflags	@""
	.align	4
.nv.shared._Z24gpu_block_queuing_kernelPjS_S_S_S_S_S_:
	.zero		9224


//--------------------- .nv.constant0._Z23gpu_warp_queuing_kernelPjS_S_S_S_S_S_ --------------------------
	.section	.nv.constant0._Z23gpu_warp_queuing_kernelPjS_S_S_S_S_S_,"a",@progbits
	.sectionflags	@""
	.align	4
.nv.constant0._Z23gpu_warp_queuing_kernelPjS_S_S_S_S_S_:
	.zero		952


//--------------------- .nv.constant0._Z24gpu_block_queuing_kernelPjS_S_S_S_S_S_ --------------------------
	.section	.nv.constant0._Z24gpu_block_queuing_kernelPjS_S_S_S_S_S_,"a",@progbits
	.sectionflags	@""
	.align	4
.nv.constant0._Z24gpu_block_queuing_kernelPjS_S_S_S_S_S_:
	.zero		952


//--------------------- .nv.constant0._Z25gpu_global_queuing_kernelPjS_S_S_S_S_S_ --------------------------
	.section	.nv.constant0._Z25gpu_global_queuing_kernelPjS_S_S_S_S_S_,"a",@progbits
	.sectionflags	@""
	.align	4
.nv.constant0._Z25gpu_global_queuing_kernelPjS_S_S_S_S_S_:
	.zero		952


//--------------------- SYMBOLS --------------------------

	.type		.nv.reservedSmem.offset0,@object
	.size		.nv.reservedSmem.offset0,0x4
	.type		.nv.reservedSmem.cap,@object
	.size		.nv.reservedSmem.cap,0x4
